def attn_fwd(
    Q,
    K,
    V,
    Out,
    Lse,
    sm_scale,
    stride_qz,
    stride_qh,
    stride_qm,
    stride_qk,
    stride_kz,
    stride_kh,
    stride_kn,
    stride_kk,
    stride_vz,
    stride_vh,
    stride_vn,
    stride_vk,
    stride_oz,
    stride_oh,
    stride_om,
    stride_ok,
    seqlen_q,
    seqlen_k,
    BLOCK_M: tl.constexpr,
    BLOCK_N: tl.constexpr,
    HEAD_DIM: tl.constexpr,
    CAUSAL: tl.constexpr,
):
    start_m = tl.program_id(0)
    off_hz = tl.program_id(1)
    q_off = off_hz * stride_qh
    k_off = off_hz * stride_kh
    v_off = off_hz * stride_vh
    offs_m = start_m * BLOCK_M + tl.arange(0, BLOCK_M)
    offs_d = tl.arange(0, HEAD_DIM)
    offs_n = tl.arange(0, BLOCK_N)
    q_ptrs = Q + q_off + offs_m[:, None] * stride_qm + offs_d[None, :] * stride_qk
    k_ptrs = K + k_off + offs_d[:, None] * stride_kk + offs_n[None, :] * stride_kn
    v_ptrs = V + v_off + offs_n[:, None] * stride_vn + offs_d[None, :] * stride_vk
    m_i = tl.full([BLOCK_M], float("-inf"), dtype=tl.float32)
    l_i = tl.zeros([BLOCK_M], dtype=tl.float32) + 1.0
    acc = tl.zeros([BLOCK_M, HEAD_DIM], dtype=tl.float32)
    q = tl.load(q_ptrs)
    acc, l_i, m_i = _attn_fwd_inner(
        acc,
        l_i,
        m_i,
        q,
        k_ptrs,
        v_ptrs,
        sm_scale,
        stride_kn,
        stride_vn,
        start_m,
        seqlen_k,
        BLOCK_M,
        BLOCK_N,
        HEAD_DIM,
        CAUSAL,
    )
    acc = acc / l_i[:, None]
    lse = m_i + tl.math.log2(l_i) / 1.4426950408889634
    o_ptrs = (
        Out
        + off_hz * stride_oh
        + offs_m[:, None] * stride_om
        + offs_d[None, :] * stride_ok
    )
    tl.store(o_ptrs, acc.to(Out.dtype.element_ty))
    tl.store(Lse + off_hz * seqlen_q + offs_m, lse)

# config = {"BLOCK_M": 128, "BLOCK_N": 128, "HEAD_DIM": 128, "arch": "sm_100", "causal": false, "dtype": "bf16", "num_stages": 3, "num_warps": 8}
# arch = sm_100


// ===== COMPILED SASS (sm_100a) =====

	.target	sm_100a

	.elftype	@"ET_EXEC"


//--------------------- .note.nv.tkinfo           --------------------------
	.section	.note.nv.tkinfo,"",@"SHT_NOTE"
	.sectionflags	@"SHF_NOTE_NV_TKINFO"
	.tkinfo
        /*0018*/ 	.word	0x00000081
        /*0030*/ 	.string	""
        /*0030*/ 	.string	"ptxas-blackwell"
        /*0030*/ 	.string	"Cuda compilation tools, release 12.9, V12.9.86"
        /*0030*/ 	.string	"Build cuda_12.9.r12.9/compiler.36037853_0"
        /*0030*/ 	.string	"-v  -suppress-debug-info  -lineinfo  -arch sm_100a "



//--------------------- .note.nv.cuver            --------------------------
	.section	.note.nv.cuver,"",@"SHT_NOTE"
	.sectionflags	@"SHF_NOTE_NV_CUVER"
        /*0018*/ 	.short	0x0001
        /*001a*/ 	.short	0x0064
        /*001c*/ 	.short	0x0001
        /*001e*/ 	.short	0x0000
        /*0020*/ 	.short	0x0001
        /*0022*/ 	.short	0x0000


//--------------------- .nv.info                  --------------------------
	.section	.nv.info,"",@"SHT_CUDA_INFO"
	.align	4


	//----- nvinfo : EIATTR_REGCOUNT
	.align		4
        /*0000*/ 	.byte	0x04, 0x2f
        /*0002*/ 	.short	(.L_5 - .L_4)
	.align		4
.L_4:
        /*0004*/ 	.word	index@(attn_fwd)
        /*0008*/ 	.word	0x000000ff


	//----- nvinfo : EIATTR_FRAME_SIZE
	.align		4
.L_5:
        /*000c*/ 	.byte	0x04, 0x11
        /*000e*/ 	.short	(.L_7 - .L_6)
	.align		4
.L_6:
        /*0010*/ 	.word	index@($__internal_2_$__cuda_sm10x_tcgen05_guardrail_trap_unallocated_columns_being_dealloced)
        /*0014*/ 	.word	0x000001e0


	//----- nvinfo : EIATTR_FRAME_SIZE
	.align		4
.L_7:
        /*0018*/ 	.byte	0x04, 0x11
        /*001a*/ 	.short	(.L_9 - .L_8)
	.align		4
.L_8:
        /*001c*/ 	.word	index@($__internal_1_$__cuda_sm10x_tcgen05_guardrail_trap_phase_invalid_during_alloc)
        /*0020*/ 	.word	0x000001e0


	//----- nvinfo : EIATTR_FRAME_SIZE
	.align		4
.L_9:
        /*0024*/ 	.byte	0x04, 0x11
        /*0026*/ 	.short	(.L_11 - .L_10)
	.align		4
.L_10:
        /*0028*/ 	.word	index@($__internal_0_$__cuda_sm10x_tcgen05_guardrail_trap_col_being_dealloced_not_returned_by_alloc)
        /*002c*/ 	.word	0x000001e0


	//----- nvinfo : EIATTR_FRAME_SIZE
	.align		4
.L_11:
        /*0030*/ 	.byte	0x04, 0x11
        /*0032*/ 	.short	(.L_13 - .L_12)
	.align		4
.L_12:
        /*0034*/ 	.word	index@(attn_fwd)
        /*0038*/ 	.word	0x000001e0


	//----- nvinfo : EIATTR_MIN_STACK_SIZE
	.align		4
.L_13:
        /*003c*/ 	.byte	0x04, 0x12
        /*003e*/ 	.short	(.L_15 - .L_14)
	.align		4
.L_14:
        /*0040*/ 	.word	index@(attn_fwd)
        /*0044*/ 	.word	0x000001e0
.L_15:


//--------------------- .nv.info.attn_fwd         --------------------------
	.section	.nv.info.attn_fwd,"",@"SHT_CUDA_INFO"
	.sectionflags	@""
	.align	4


	//----- nvinfo : EIATTR_CUDA_API_VERSION
	.align		4
        /*0000*/ 	.byte	0x04, 0x37
        /*0002*/ 	.short	(.L_17 - .L_16)
.L_16:
        /*0004*/ 	.word	0x00000081


	//----- nvinfo : EIATTR_KPARAM_INFO
	.align		4
.L_17:
        /*0008*/ 	.byte	0x04, 0x17
        /*000a*/ 	.short	(.L_19 - .L_18)
.L_18:
        /*000c*/ 	.word	0x00000000
        /*0010*/ 	.short	0x0019
        /*0012*/ 	.short	0x0080
        /*0014*/ 	.byte	0x00, 0xf4, 0x21, 0x00


	//----- nvinfo : EIATTR_KPARAM_INFO
	.align		4
.L_19:
        /*0018*/ 	.byte	0x04, 0x17
        /*001a*/ 	.short	(.L_21 - .L_20)
.L_20:
        /*001c*/ 	.word	0x00000000
        /*0020*/ 	.short	0x0018
        /*0022*/ 	.short	0x0078
        /*0024*/ 	.byte	0x00, 0xf4, 0x21, 0x00


	//----- nvinfo : EIATTR_KPARAM_INFO
	.align		4
.L_21:
        /*0028*/ 	.byte	0x04, 0x17
        /*002a*/ 	.short	(.L_23 - .L_22)
.L_22:
        /*002c*/ 	.word	0x00000000
        /*0030*/ 	.short	0x0017
        /*0032*/ 	.short	0x0070
        /*0034*/ 	.byte	0x00, 0xf0, 0x11, 0x00


	//----- nvinfo : EIATTR_KPARAM_INFO
	.align		4
.L_23:
        /*0038*/ 	.byte	0x04, 0x17
        /*003a*/ 	.short	(.L_25 - .L_24)
.L_24:
        /*003c*/ 	.word	0x00000000
        /*0040*/ 	.short	0x0016
        /*0042*/ 	.short	0x006c
        /*0044*/ 	.byte	0x00, 0xf0, 0x11, 0x00


	//----- nvinfo : EIATTR_KPARAM_INFO
	.align		4
.L_25:
        /*0048*/ 	.byte	0x04, 0x17
        /*004a*/ 	.short	(.L_27 - .L_26)
.L_26:
        /*004c*/ 	.word	0x00000000
        /*0050*/ 	.short	0x0015
        /*0052*/ 	.short	0x0068
        /*0054*/ 	.byte	0x00, 0xf0, 0x11, 0x00


	//----- nvinfo : EIATTR_KPARAM_INFO
	.align		4
.L_27:
        /*0058*/ 	.byte	0x04, 0x17
        /*005a*/ 	.short	(.L_29 - .L_28)
.L_28:
        /*005c*/ 	.word	0x00000000
        /*0060*/ 	.short	0x0014
        /*0062*/ 	.short	0x0064
        /*0064*/ 	.byte	0x00, 0xf0, 0x11, 0x00


	//----- nvinfo : EIATTR_KPARAM_INFO
	.align		4
.L_29:
        /*0068*/ 	.byte	0x04, 0x17
        /*006a*/ 	.short	(.L_31 - .L_30)
.L_30:
        /*006c*/ 	.word	0x00000000
        /*0070*/ 	.short	0x0013
        /*0072*/ 	.short	0x0060
        /*0074*/ 	.byte	0x00, 0xf0, 0x11, 0x00


	//----- nvinfo : EIATTR_KPARAM_INFO
	.align		4
.L_31:
        /*0078*/ 	.byte	0x04, 0x17
        /*007a*/ 	.short	(.L_33 - .L_32)
.L_32:
        /*007c*/ 	.word	0x00000000
        /*0080*/ 	.short	0x0012
        /*0082*/ 	.short	0x005c
        /*0084*/ 	.byte	0x00, 0xf0, 0x11, 0x00


	//----- nvinfo : EIATTR_KPARAM_INFO
	.align		4
.L_33:
        /*0088*/ 	.byte	0x04, 0x17
        /*008a*/ 	.short	(.L_35 - .L_34)
.L_34:
        /*008c*/ 	.word	0x00000000
        /*0090*/ 	.short	0x0011
        /*0092*/ 	.short	0x0058
        /*0094*/ 	.byte	0x00, 0xf0, 0x11, 0x00


	//----- nvinfo : EIATTR_KPARAM_INFO
	.align		4
.L_35:
        /*0098*/ 	.byte	0x04, 0x17
        /*009a*/ 	.short	(.L_37 - .L_36)
.L_36:
        /*009c*/ 	.word	0x00000000
        /*00a0*/ 	.short	0x0010
        /*00a2*/ 	.short	0x0054
        /*00a4*/ 	.byte	0x00, 0xf0, 0x11, 0x00


	//----- nvinfo : EIATTR_KPARAM_INFO
	.align		4
.L_37:
        /*00a8*/ 	.byte	0x04, 0x17
        /*00aa*/ 	.short	(.L_39 - .L_38)
.L_38:
        /*00ac*/ 	.word	0x00000000
        /*00b0*/ 	.short	0x000f
        /*00b2*/ 	.short	0x0050
        /*00b4*/ 	.byte	0x00, 0xf0, 0x11, 0x00


	//----- nvinfo : EIATTR_KPARAM_INFO
	.align		4
.L_39:
        /*00b8*/ 	.byte	0x04, 0x17
        /*00ba*/ 	.short	(.L_41 - .L_40)
.L_40:
        /*00bc*/ 	.word	0x00000000
        /*00c0*/ 	.short	0x000e
        /*00c2*/ 	.short	0x004c
        /*00c4*/ 	.byte	0x00, 0xf0, 0x11, 0x00


	//----- nvinfo : EIATTR_KPARAM_INFO
	.align		4
.L_41:
        /*00c8*/ 	.byte	0x04, 0x17
        /*00ca*/ 	.short	(.L_43 - .L_42)
.L_42:
        /*00cc*/ 	.word	0x00000000
        /*00d0*/ 	.short	0x000d
        /*00d2*/ 	.short	0x0048
        /*00d4*/ 	.byte	0x00, 0xf0, 0x11, 0x00


	//----- nvinfo : EIATTR_KPARAM_INFO
	.align		4
.L_43:
        /*00d8*/ 	.byte	0x04, 0x17
        /*00da*/ 	.short	(.L_45 - .L_44)
.L_44:
        /*00dc*/ 	.word	0x00000000
        /*00e0*/ 	.short	0x000c
        /*00e2*/ 	.short	0x0044
        /*00e4*/ 	.byte	0x00, 0xf0, 0x11, 0x00


	//----- nvinfo : EIATTR_KPARAM_INFO
	.align		4
.L_45:
        /*00e8*/ 	.byte	0x04, 0x17
        /*00ea*/ 	.short	(.L_47 - .L_46)
.L_46:
        /*00ec*/ 	.word	0x00000000
        /*00f0*/ 	.short	0x000b
        /*00f2*/ 	.short	0x0040
        /*00f4*/ 	.byte	0x00, 0xf0, 0x11, 0x00


	//----- nvinfo : EIATTR_KPARAM_INFO
	.align		4
.L_47:
        /*00f8*/ 	.byte	0x04, 0x17
        /*00fa*/ 	.short	(.L_49 - .L_48)
.L_48:
        /*00fc*/ 	.word	0x00000000
        /*0100*/ 	.short	0x000a
        /*0102*/ 	.short	0x003c
        /*0104*/ 	.byte	0x00, 0xf0, 0x11, 0x00


	//----- nvinfo : EIATTR_KPARAM_INFO
	.align		4
.L_49:
        /*0108*/ 	.byte	0x04, 0x17
        /*010a*/ 	.short	(.L_51 - .L_50)
.L_50:
        /*010c*/ 	.word	0x00000000
        /*0110*/ 	.short	0x0009
        /*0112*/ 	.short	0x0038
        /*0114*/ 	.byte	0x00, 0xf0, 0x11, 0x00


	//----- nvinfo : EIATTR_KPARAM_INFO
	.align		4
.L_51:
        /*0118*/ 	.byte	0x04, 0x17
        /*011a*/ 	.short	(.L_53 - .L_52)
.L_52:
        /*011c*/ 	.word	0x00000000
        /*0120*/ 	.short	0x0008
        /*0122*/ 	.short	0x0034
        /*0124*/ 	.byte	0x00, 0xf0, 0x11, 0x00


	//----- nvinfo : EIATTR_KPARAM_INFO
	.align		4
.L_53:
        /*0128*/ 	.byte	0x04, 0x17
        /*012a*/ 	.short	(.L_55 - .L_54)
.L_54:
        /*012c*/ 	.word	0x00000000
        /*0130*/ 	.short	0x0007
        /*0132*/ 	.short	0x0030
        /*0134*/ 	.byte	0x00, 0xf0, 0x11, 0x00


	//----- nvinfo : EIATTR_KPARAM_INFO
	.align		4
.L_55:
        /*0138*/ 	.byte	0x04, 0x17
        /*013a*/ 	.short	(.L_57 - .L_56)
.L_56:
        /*013c*/ 	.word	0x00000000
        /*0140*/ 	.short	0x0006
        /*0142*/ 	.short	0x002c
        /*0144*/ 	.byte	0x00, 0xf0, 0x11, 0x00


	//----- nvinfo : EIATTR_KPARAM_INFO
	.align		4
.L_57:
        /*0148*/ 	.byte	0x04, 0x17
        /*014a*/ 	.short	(.L_59 - .L_58)
.L_58:
        /*014c*/ 	.word	0x00000000
        /*0150*/ 	.short	0x0005
        /*0152*/ 	.short	0x0028
        /*0154*/ 	.byte	0x00, 0xf0, 0x11, 0x00


	//----- nvinfo : EIATTR_KPARAM_INFO
	.align		4
.L_59:
        /*0158*/ 	.byte	0x04, 0x17
        /*015a*/ 	.short	(.L_61 - .L_60)
.L_60:
        /*015c*/ 	.word	0x00000000
        /*0160*/ 	.short	0x0004
        /*0162*/ 	.short	0x0020
        /*0164*/ 	.byte	0x00, 0xf4, 0x21, 0x00


	//----- nvinfo : EIATTR_KPARAM_INFO
	.align		4
.L_61:
        /*0168*/ 	.byte	0x04, 0x17
        /*016a*/ 	.short	(.L_63 - .L_62)
.L_62:
        /*016c*/ 	.word	0x00000000
        /*0170*/ 	.short	0x0003
        /*0172*/ 	.short	0x0018
        /*0174*/ 	.byte	0x00, 0xf4, 0x21, 0x00


	//----- nvinfo : EIATTR_KPARAM_INFO
	.align		4
.L_63:
        /*0178*/ 	.byte	0x04, 0x17
        /*017a*/ 	.short	(.L_65 - .L_64)
.L_64:
        /*017c*/ 	.word	0x00000000
        /*0180*/ 	.short	0x0002
        /*0182*/ 	.short	0x0010
        /*0184*/ 	.byte	0x00, 0xf4, 0x21, 0x00


	//----- nvinfo : EIATTR_KPARAM_INFO
	.align		4
.L_65:
        /*0188*/ 	.byte	0x04, 0x17
        /*018a*/ 	.short	(.L_67 - .L_66)
.L_66:
        /*018c*/ 	.word	0x00000000
        /*0190*/ 	.short	0x0001
        /*0192*/ 	.short	0x0008
        /*0194*/ 	.byte	0x00, 0xf4, 0x21, 0x00


	//----- nvinfo : EIATTR_KPARAM_INFO
	.align		4
.L_67:
        /*0198*/ 	.byte	0x04, 0x17
        /*019a*/ 	.short	(.L_69 - .L_68)
.L_68:
        /*019c*/ 	.word	0x00000000
        /*01a0*/ 	.short	0x0000
        /*01a2*/ 	.short	0x0000
        /*01a4*/ 	.byte	0x00, 0xf4, 0x21, 0x00


	//----- nvinfo : EIATTR_AT_ENTRY_FRAGMENTS
	.align		4
.L_69:
        /*01a8*/ 	.byte	0x04, 0x4f
        /*01aa*/ 	.short	(.L_71 - .L_70)


	//   ....[0]....
.L_70:
        /*01ac*/ 	.word	0x00000004


	//----- nvinfo : EIATTR_RESERVED_SMEM_USED
	.align		4
.L_71:
        /*01b0*/ 	.byte	0x01, 0x41
	.zero		2


	//----- nvinfo : EIATTR_SPARSE_MMA_MASK
	.align		4
        /*01b4*/ 	.byte	0x03, 0x50
        /*01b6*/ 	.short	0x0000


	//----- nvinfo : EIATTR_TCGEN05_1CTA_USED
	.align		4
        /*01b8*/ 	.byte	0x01, 0x51
	.zero		2


	//----- nvinfo : EIATTR_MAXREG_COUNT
	.align		4
        /*01bc*/ 	.byte	0x03, 0x1b
        /*01be*/ 	.short	0x00ff


	//----- nvinfo : EIATTR_NUM_BARRIERS
	.align		4
        /*01c0*/ 	.byte	0x02, 0x4c
        /*01c2*/ 	.byte	0x01
	.zero		1


	//----- nvinfo : EIATTR_ANNOTATIONS
	.align		4
        /*01c4*/ 	.byte	0x04, 0x55
        /*01c6*/ 	.short	(.L_73 - .L_72)


	//   ....[0]....
.L_72:
        /*01c8*/ 	.word	0x00000001
        /*01cc*/ 	.byte	0x80, 0x1e, 0x00, 0x00, 0x01, 0x00, 0x00, 0x00, 0xb0, 0x1e, 0x00, 0x00, 0x01, 0x00, 0x00, 0x00
        /* <DEDUP_REMOVED lines=78> */
        /*06bc*/ 	.byte	0xd0, 0x87, 0x00, 0x00, 0x01, 0x00, 0x00, 0x00, 0x10, 0x88, 0x00, 0x00


	//----- nvinfo : EIATTR_INT_WARP_WIDE_INSTR_OFFSETS
	.align		4
.L_73:
        /*06c8*/ 	.byte	0x04, 0x31
        /*06ca*/ 	.short	(.L_75 - .L_74)


	//   ....[0]....
.L_74:
        /*06cc*/ 	.word	0x00002650


	//   ....[1]....
        /*06d0*/ 	.word	0x00002660


	//   ....[2]....
        /*06d4*/ 	.word	0x000032b0


	//   ....[3]....
        /*06d8*/ 	.word	0x00003330


	//   ....[4]....
        /*06dc*/ 	.word	0x00008df0


	//   ....[5]....
        /*06e0*/ 	.word	0x0000e6f0


	//   ....[6]....
        /*06e4*/ 	.word	0x0000e740


	//----- nvinfo : EIATTR_COOP_GROUP_MASK_REGIDS
	.align		4
.L_75:
        /*06e8*/ 	.byte	0x04, 0x29
        /*06ea*/ 	.short	(.L_77 - .L_76)


	//   ....[0]....
.L_76:
        /*06ec*/ 	.word	0xffffffff


	//   ....[1]....
        /*06f0*/ 	.word	0xffffffff


	//   ....[2]....
        /*06f4*/ 	.word	0xffffffff


	//   ....[3]....
        /*06f8*/ 	.word	0xffffffff


	//   ....[4]....
        /*06fc*/ 	.word	0xffffffff


	//   ....[5]....
        /*0700*/ 	.word	0xffffffff


	//   ....[6]....
        /*0704*/ 	.word	0xffffffff


	//   ....[7]....
        /*0708*/ 	.word	0xffffffff


	//----- nvinfo : EIATTR_COOP_GROUP_INSTR_OFFSETS
	.align		4
.L_77:
        /*070c*/ 	.byte	0x04, 0x28
        /*070e*/ 	.short	(.L_79 - .L_78)


	//   ....[0]....
.L_78:
        /*0710*/ 	.word	0x00000060


	//   ....[1]....
        /*0714*/ 	.word	0x00000320


	//   ....[2]....
        /*0718*/ 	.word	0x00004580


	//   ....[3]....
        /*071c*/ 	.word	0x00006230


	//   ....[4]....
        /*0720*/ 	.word	0x00009700


	//   ....[5]....
        /*0724*/ 	.word	0x0000a7a0


	//   ....[6]....
        /*0728*/ 	.word	0x0000e580


	//   ....[7]....
        /*072c*/ 	.word	0x0000e7f0


	//----- nvinfo : EIATTR_VRC_CTA_INIT_COUNT
	.align		4
.L_79:
        /*0730*/ 	.byte	0x02, 0x4a
        /*0732*/ 	.byte	0x80
	.zero		1


	//----- nvinfo : EIATTR_MBARRIER_INSTR_OFFSETS
	.align		4
        /*0734*/ 	.byte	0x04, 0x39
        /*0736*/ 	.short	(.L_81 - .L_80)


	//   ....[0]....
.L_80:
        /*0738*/ 	.word	0x00002e60
        /*073c*/ 	.word	0x000000ff
        /*0740*/ 	.word	0x00000000
        /*0744*/ 	.short	0x0100
        /*0746*/ 	.byte	0x0a
	.zero		1


	//   ....[1]....
        /*0748*/ 	.word	0x00003320
        /*074c*/ 	.word	0x000000ff
        /*0750*/ 	.word	0x00020008
        /*0754*/ 	.short	0x0100
        /*0756*/ 	.byte	0x07
	.zero		1


	//   ....[2]....
        /*0758*/ 	.word	0x00003790
        /*075c*/ 	.word	0x000000ff
        /*0760*/ 	.word	0x00010000
        /*0764*/ 	.short	0x0100
        /*0766*/ 	.byte	0x07
	.zero		1


	//   ....[3]....
        /*0768*/ 	.word	0x00003b40
        /*076c*/ 	.word	0x000000ff
        /*0770*/ 	.word	0x00010000
        /*0774*/ 	.short	0x010a
        /*0776*/ 	.byte	0x07
	.zero		1


	//   ....[4]....
        /*0778*/ 	.word	0x00003c00
        /*077c*/ 	.word	0x000000ff
        /*0780*/ 	.word	0x00010000
        /*0784*/ 	.short	0x0108
        /*0786*/ 	.byte	0x07
	.zero		1


	//   ....[5]....
        /*0788*/ 	.word	0x00008ea0
        /*078c*/ 	.word	0x000000ff
        /*0790*/ 	.word	0x00020010
        /*0794*/ 	.short	0x0100
        /*0796*/ 	.byte	0x07
	.zero		1


	//   ....[6]....
        /*0798*/ 	.word	0x00009080
        /*079c*/ 	.word	0x000000ff
        /*07a0*/ 	.word	0x00020010
        /*07a4*/ 	.short	0x010a
        /*07a6*/ 	.byte	0x07
	.zero		1


	//   ....[7]....
        /*07a8*/ 	.word	0x000090e0
        /*07ac*/ 	.word	0x000000ff
        /*07b0*/ 	.word	0x00020010
        /*07b4*/ 	.short	0x0108
        /*07b6*/ 	.byte	0x07
	.zero		1


	//   ....[8]....
        /*07b8*/ 	.word	0x0000a730
        /*07bc*/ 	.word	0x000000ff
        /*07c0*/ 	.word	0x00000000
        /*07c4*/ 	.short	0x010a
        /*07c6*/ 	.byte	0x0a
	.zero		1


	//   ....[9]....
        /*07c8*/ 	.word	0x0000be90
        /*07cc*/ 	.word	0x000000ff
        /*07d0*/ 	.word	0x00000000
        /*07d4*/ 	.short	0x010a
        /*07d6*/ 	.byte	0x0a
	.zero		1


	//   ....[10]....
        /*07d8*/ 	.word	0x0000bf30
        /*07dc*/ 	.word	0x000000ff
        /*07e0*/ 	.word	0x00020000
        /*07e4*/ 	.short	0x0108
        /*07e6*/ 	.byte	0x07
	.zero		1


	//   ....[11]....
        /*07e8*/ 	.word	0x0000bfe0
        /*07ec*/ 	.word	0x000000ff
        /*07f0*/ 	.word	0x00020008
        /*07f4*/ 	.short	0x0108
        /*07f6*/ 	.byte	0x07
	.zero		1


	//   ....[12]....
        /*07f8*/ 	.word	0x0000e810
        /*07fc*/ 	.word	0x000000ff
        /*0800*/ 	.word	0x00010000
        /*0804*/ 	.short	0x010a
        /*0806*/ 	.byte	0x07
	.zero		1


	//   ....[13]....
        /*0808*/ 	.word	0x0000e840
        /*080c*/ 	.word	0x000000ff
        /*0810*/ 	.word	0x00020010
        /*0814*/ 	.short	0x010a
        /*0816*/ 	.byte	0x07
	.zero		1


	//   ....[14]....
        /*0818*/ 	.word	0x0000e870
        /*081c*/ 	.word	0x000000ff
        /*0820*/ 	.word	0x00000000
        /*0824*/ 	.short	0x010a
        /*0826*/ 	.byte	0x0a
	.zero		1


	//   ....[15]....
        /*0828*/ 	.word	0x0000e8a0
        /*082c*/ 	.word	0x000000ff
        /*0830*/ 	.word	0x00000000
        /*0834*/ 	.short	0x010a
        /*0836*/ 	.byte	0x0a
	.zero		1


	//----- nvinfo : EIATTR_NUM_MBARRIERS
	.align		4
.L_81:
        /*0838*/ 	.byte	0x03, 0x38
        /*083a*/ 	.short	0xffff


	//----- nvinfo : EIATTR_EXIT_INSTR_OFFSETS
	.align		4
        /*083c*/ 	.byte	0x04, 0x1c
        /*083e*/ 	.short	(.L_83 - .L_82)


	//   ....[0]....
.L_82:
        /*0840*/ 	.word	0x0000e800


	//----- nvinfo : EIATTR_REQNTID
	.align		4
.L_83:
        /*0844*/ 	.byte	0x04, 0x10
        /*0846*/ 	.short	(.L_85 - .L_84)
.L_84:
        /*0848*/ 	.word	0x00000100
        /*084c*/ 	.word	0x00000001
        /*0850*/ 	.word	0x00000001


	//----- nvinfo : EIATTR_CRS_STACK_SIZE
	.align		4
.L_85:
        /*0854*/ 	.byte	0x04, 0x1e
        /*0856*/ 	.short	(.L_87 - .L_86)
.L_86:
        /*0858*/ 	.word	0x00000000


	//----- nvinfo : EIATTR_CBANK_PARAM_SIZE
	.align		4
.L_87:
        /*085c*/ 	.byte	0x03, 0x19
        /*085e*/ 	.short	0x0088


	//----- nvinfo : EIATTR_PARAM_CBANK
	.align		4
        /*0860*/ 	.byte	0x04, 0x0a
        /*0862*/ 	.short	(.L_89 - .L_88)
	.align		4
.L_88:
        /*0864*/ 	.word	index@(.nv.constant0.attn_fwd)
        /*0868*/ 	.short	0x0380
        /*086a*/ 	.short	0x0088


	//----- nvinfo : EIATTR_SW_WAR
	.align		4
.L_89:
        /*086c*/ 	.byte	0x04, 0x36
        /*086e*/ 	.short	(.L_91 - .L_90)
.L_90:
        /*0870*/ 	.word	0x00000008
.L_91:


//--------------------- .nv.compat                --------------------------
	.section	.nv.compat,"",@"SHT_CUDA_COMPAT_INFO"
	.align	4
        /*0000*/ 	.byte	0x02, 0x02, 0x02, 0x00, 0x02, 0x05, 0x05, 0x00, 0x02, 0x03, 0x00, 0x00, 0x02, 0x06, 0x01, 0x00


//--------------------- .nv.callgraph             --------------------------
	.section	.nv.callgraph,"",@"SHT_CUDA_CALLGRAPH"
	.align	4
	.sectionentsize	8
	.align		4
        /*0000*/ 	.word	0x00000000
	.align		4
        /*0004*/ 	.word	0xffffffff
	.align		4
        /*0008*/ 	.word	0x00000000
	.align		4
        /*000c*/ 	.word	0xfffffffe
	.align		4
        /*0010*/ 	.word	0x00000000
	.align		4
        /*0014*/ 	.word	0xfffffffd
	.align		4
        /*0018*/ 	.word	0x00000000
	.align		4
        /*001c*/ 	.word	0xfffffffc


//--------------------- .nv.constant4             --------------------------
	.section	.nv.constant4,"a",@progbits
	.align	8
	.align		8
.nv.constant4:
        /*0000*/ 	.dword	_$_str


//--------------------- .text.attn_fwd            --------------------------
	.section	.text.attn_fwd,"ax",@progbits
	.align	128
        .global         attn_fwd
        .type           attn_fwd,@function
        .size           attn_fwd,(.L_x_28 - attn_fwd)
        .other          attn_fwd,@"STO_CUDA_ENTRY STV_DEFAULT"
attn_fwd:
.text.attn_fwd:
[----:B------:R-:W0:Y:S01]  /*0000*/  LDC R1, c[0x0][0x37c] ;  /* 0x0000df00ff017b82 */ /* 0x000e220000000800 */
[----:B------:R-:W1:Y:S01]  /*0010*/  S2R R0, SR_TID.X ;  /* 0x0000000000007919 */ /* 0x000e620000002100 */
[----:B0-----:R-:W-:Y:S02]  /*0020*/  IADD3 R1, PT, PT, R1, -0x1e0, RZ ;  /* 0xfffffe2001017810 */ /* 0x001fe40007ffe0ff */
[----:B-1----:R-:W-:-:S13]  /*0030*/  ISETP.GE.U32.AND P0, PT, R0, 0x20, PT ;  /* 0x000000200000780c */ /* 0x002fda0003f06070 */
[----:B------:R-:W-:Y:S05]  /*0040*/  @P0 BRA `(.L_x_0) ;  /* 0x0000000000b80947 */ /* 0x000fea0003800000 */
[----:B------:R-:W0:Y:S01]  /*0050*/  S2UR UR6, SR_CgaCtaId ;  /* 0x00000000000679c3 */ /* 0x000e220000008800 */
[----:B------:R-:W-:Y:S01]  /*0060*/  NOP ;  /* 0x0000000000007918 */ /* 0x000fe20000000000 */
[----:B------:R-:W-:Y:S02]  /*0070*/  UMOV UR4, 0x40 ;  /* 0x0000004000047882 */ /* 0x000fe40000000000 */
[----:B0-----:R-:W-:-:S09]  /*0080*/  ULEA UR4, UR6, UR4, 0x18 ;  /* 0x0000000406047291 */ /* 0x001fd2000f8ec0ff */
[----:B------:R-:W0:Y:S01]  /*0090*/  LDS.U8 R0, [UR4] ;  /* 0x00000004ff007984 */ /* 0x000e220008000000 */
[----:B------:R-:W-:Y:S02]  /*00a0*/  UMOV UR4, 0x400 ;  /* 0x0000040000047882 */ /* 0x000fe40000000000 */
[----:B------:R-:W-:Y:S01]  /*00b0*/  ULEA UR4, UR6, UR4, 0x18 ;  /* 0x0000000406047291 */ /* 0x000fe2000f8ec0ff */
[----:B0-----:R-:W-:-:S13]  /*00c0*/  ISETP.NE.AND P1, PT, R0, RZ, PT ;  /* 0x000000ff0000720c */ /* 0x001fda0003f25270 */
[----:B------:R-:W-:Y:S05]  /*00d0*/  @P1 BRA `(.L_x_1) ;  /* 0x00000000007c1947 */ /* 0x000fea0003800000 */
[----:B------:R-:W-:-:S13]  /*00e0*/  ELECT P1, URZ, PT ;  /* 0x0000000000ff782f */ /* 0x000fda0003820000 */
[----:B------:R-:W-:Y:S05]  /*00f0*/  @!P1 BRA `(.L_x_2) ;  /* 0x0000000000849947 */ /* 0x000fea0003800000 */
[----:B------:R-:W-:Y:S01]  /*0100*/  UMOV UR5, 0x10 ;  /* 0x0000001000057882 */ /* 0x000fe20000000000 */
[----:B------:R-:W-:Y:S01]  /*0110*/  IMAD.MOV.U32 R4, RZ, RZ, 0x1 ;  /* 0x00000001ff047424 */ /* 0x000fe200078e00ff */
[----:B------:R-:W-:-:S03]  /*0120*/  MOV R5, 0xffff ;  /* 0x0000ffff00057802 */ /* 0x000fc60000000f00 */
[----:B------:R-:W-:Y:S04]  /*0130*/  DEPBAR.LE SB0, 0x36 ;  /* 0x00008d800000791a */ /* 0x000fe80000000000 */
[----:B------:R-:W0:Y:S02]  /*0140*/  UTCATOMSWS.FIND_AND_SET.ALIGN UP0, UR5, UR5 ;  /* 0x00000005000575e3 */ /* 0x000e240008000800 */
[----:B0-----:R-:W-:-:S04]  /*0150*/  PLOP3.LUT P1, PT, PT, PT, UP0, 0x80, 0x8 ;  /* 0x000000000008781c */ /* 0x001fc80003f2f008 */
[----:B------:R-:W-:-:S04]  /*0160*/  SEL R0, RZ, 0xffffffff, !P1 ;  /* 0xffffffffff007807 */ /* 0x000fc80004800000 */
[----:B------:R-:W-:Y:S01]  /*0170*/  ISETP.NE.AND P1, PT, R0, RZ, PT ;  /* 0x000000ff0000720c */ /* 0x000fe20003f25270 */
[----:B------:R-:W-:-:S12]  /*0180*/  IMAD.U32 R0, RZ, RZ, UR5 ;  /* 0x00000005ff007e24 */ /* 0x000fd8000f8e00ff */
[----:B------:R-:W-:Y:S05]  /*0190*/  @P1 BRA `(.L_x_3) ;  /* 0x0000000000241947 */ /* 0x000fea0003800000 */
.L_x_4:
[----:B------:R-:W-:Y:S05]  /*01a0*/  NANOSLEEP 0x64 ;  /* 0x000000640000795d */ /* 0x000fea0003800000 */
[----:B------:R-:W-:-:S05]  /*01b0*/  UMOV UR5, 0x10 ;  /* 0x0000001000057882 */ /* 0x000fca0000000000 */
[----:B------:R-:W-:Y:S04]  /*01c0*/  DEPBAR.LE SB0, 0x36 ;  /* 0x00008d800000791a */ /* 0x000fe80000000000 */
[----:B------:R-:W0:Y:S02]  /*01d0*/  UTCATOMSWS.FIND_AND_SET.ALIGN UP0, UR5, UR5 ;  /* 0x00000005000575e3 */ /* 0x000e240008000800 */
[----:B0-----:R-:W-:-:S04]  /*01e0*/  PLOP3.LUT P1, PT, PT, PT, UP0, 0x80, 0x8 ;  /* 0x000000000008781c */ /* 0x001fc80003f2f008 */
[----:B------:R-:W-:-:S04]  /*01f0*/  SEL R0, RZ, 0xffffffff, !P1 ;  /* 0xffffffffff007807 */ /* 0x000fc80004800000 */
[----:B------:R-:W-:Y:S02]  /*0200*/  ISETP.NE.AND P1, PT, R0, RZ, PT ;  /* 0x000000ff0000720c */ /* 0x000fe40003f25270 */
[----:B------:R-:W-:-:S11]  /*0210*/  MOV R0, UR5 ;  /* 0x0000000500007c02 */ /* 0x000fd60008000f00 */
[----:B------:R-:W-:Y:S05]  /*0220*/  @!P1 BRA `(.L_x_4) ;  /* 0xfffffffc00dc9947 */ /* 0x000fea000383ffff */
.L_x_3:
[C---:B------:R-:W-:Y:S01]  /*0230*/  VIADD R3, R0.reuse, 0x10 ;  /* 0x0000001000037836 */ /* 0x040fe20000000000 */
[----:B------:R-:W-:Y:S01]  /*0240*/  UMOV UR5, 0x50 ;  /* 0x0000005000057882 */ /* 0x000fe20000000000 */
[----:B------:R-:W-:Y:S01]  /*0250*/  SHF.L.U32 R2, R5, R0, RZ ;  /* 0x0000000005027219 */ /* 0x000fe200000006ff */
[----:B------:R-:W-:Y:S01]  /*0260*/  ULEA UR5, UR6, UR5, 0x18 ;  /* 0x0000000506057291 */ /* 0x000fe2000f8ec0ff */
[----:B------:R-:W-:Y:S02]  /*0270*/  SHF.L.U32 R0, R0, 0x5, RZ ;  /* 0x0000000500007819 */ /* 0x000fe400000006ff */
[----:B------:R-:W-:-:S04]  /*0280*/  SHF.L.U32 R3, R4, R3, RZ ;  /* 0x0000000304037219 */ /* 0x000fc800000006ff */
[----:B------:R-:W-:-:S05]  /*0290*/  LOP3.LUT R2, R3, R2, RZ, 0xfc, !PT ;  /* 0x0000000203027212 */ /* 0x000fca00078efcff */
[----:B------:R0:W-:Y:S04]  /*02a0*/  ATOMS.OR RZ, [UR5], R2 ;  /* 0x00000002ffff798c */ /* 0x0001e8000b000005 */
[----:B------:R0:W-:Y:S01]  /*02b0*/  STS [UR4], R0 ;  /* 0x00000000ff007988 */ /* 0x0001e20008000804 */
[----:B------:R-:W-:Y:S05]  /*02c0*/  BRA `(.L_x_2) ;  /* 0x0000000000107947 */ /* 0x000fea0003800000 */
.L_x_1:
[----:B------:R-:W-:Y:S01]  /*02d0*/  IMAD.MOV.U32 R0, RZ, RZ, -0x1 ;  /* 0xffffffffff007424 */ /* 0x000fe200078e00ff */
[----:B------:R-:W-:-:S04]  /*02e0*/  MOV R2, 0x310 ;  /* 0x0000031000027802 */ /* 0x000fc80000000f00 */
[----:B------:R0:W-:Y:S03]  /*02f0*/  STS [UR4], R0 ;  /* 0x00000000ff007988 */ /* 0x0001e60008000804 */
[----:B0-----:R-:W-:Y:S05]  /*0300*/  CALL.REL.NOINC `($__internal_1_$__cuda_sm10x_tcgen05_guardrail_trap_phase_invalid_during_alloc) ;  /* 0x000000e4007c7944 */ /* 0x001fea0003c00000 */
.L_x_2:
[----:B------:R-:W-:Y:S05]  /*0310*/  WARPSYNC.ALL ;  /* 0x0000000000007948 */ /* 0x000fea0003800000 */
[----:B------:R-:W-:Y:S01]  /*0320*/  NOP ;  /* 0x0000000000007918 */ /* 0x000fe20000000000 */
.L_x_0:
[----:B------:R-:W1:Y:S01]  /*0330*/  S2R R81, SR_TID.X ;  /* 0x0000000000517919 */ /* 0x000e620000002100 */
[----:B------:R-:W2:Y:S01]  /*0340*/  S2UR UR9, SR_CTAID.Y ;  /* 0x00000000000979c3 */ /* 0x000ea20000002600 */
[----:B------:R-:W2:Y:S01]  /*0350*/  LDCU.64 UR4, c[0x0][0x3b0] ;  /* 0x00007600ff0477ac */ /* 0x000ea20008000a00 */
[----:B------:R-:W3:Y:S01]  /*0360*/  S2R R3, SR_CTAID.X ;  /* 0x0000000000037919 */ /* 0x000ee20000002500 */
[----:B------:R-:W-:Y:S01]  /*0370*/  UMOV UR7, 0x400 ;  /* 0x0000040000077882 */ /* 0x000fe20000000000 */
[----:B------:R-:W4:Y:S04]  /*0380*/  LDCU.64 UR18, c[0x0][0x358] ;  /* 0x00006b00ff1277ac */ /* 0x000f280008000a00 */
[----:B------:R-:W0:Y:S08]  /*0390*/  LDC R51, c[0x0][0x3b8] ;  /* 0x0000ee00ff337b82 */ /* 0x000e300000000800 */
[----:B------:R-:W4:Y:S08]  /*03a0*/  LDC.64 R4, c[0x0][0x380] ;  /* 0x0000e000ff047b82 */ /* 0x000f300000000a00 */
[----:B------:R-:W0:Y:S01]  /*03b0*/  S2UR UR6, SR_CgaCtaId ;  /* 0x00000000000679c3 */ /* 0x000e220000008800 */
[----:B--2---:R-:W-:-:S04]  /*03c0*/  UIMAD UR4, UR9, UR4, URZ ;  /* 0x00000004090472a4 */ /* 0x004fc8000f8e02ff */
[----:B------:R-:W-:Y:S01]  /*03d0*/  USHF.L.U32 UR8, UR4, 0x1, URZ ;  /* 0x0000000104087899 */ /* 0x000fe200080006ff */
[----:B-1----:R-:W-:Y:S02]  /*03e0*/  LOP3.LUT R68, R81, 0x7f, RZ, 0xc0, !PT ;  /* 0x0000007f51447812 */ /* 0x002fe400078ec0ff */
[----:B------:R-:W1:Y:S01]  /*03f0*/  LDC.64 R118, c[0x0][0x388] ;  /* 0x0000e200ff767b82 */ /* 0x000e620000000a00 */
[----:B------:R-:W-:Y:S02]  /*0400*/  SHF.R.U32.HI R70, RZ, 0x7, R81 ;  /* 0x00000007ff467819 */ /* 0x000fe40000011651 */
[----:B0--3--:R-:W-:Y:S02]  /*0410*/  LEA R0, R3, R68, 0x7 ;  /* 0x0000004403007211 */ /* 0x009fe400078e38ff */
[----:B------:R-:W-:-:S03]  /*0420*/  SGXT.U32 R70, R70, 0x1 ;  /* 0x000000014646781a */ /* 0x000fc60000000000 */
[----:B------:R-:W-:Y:S01]  /*0430*/  IMAD R0, R0, UR5, RZ ;  /* 0x0000000500007c24 */ /* 0x000fe2000f8e02ff */
[----:B------:R-:W-:-:S03]  /*0440*/  UIMAD.WIDE UR4, UR4, 0x2, URZ ;  /* 0x00000002040478a5 */ /* 0x000fc6000f8e02ff */
[C---:B------:R-:W-:Y:S02]  /*0450*/  IMAD.SHL.U32 R3, R0.reuse, 0x2, RZ ;  /* 0x0000000200037824 */ /* 0x040fe400078e00ff */
[----:B------:R-:W-:Y:S01]  /*0460*/  IMAD.HI R2, R0, 0x2, RZ ;  /* 0x0000000200027827 */ /* 0x000fe200078e02ff */
[----:B------:R-:W-:Y:S01]  /*0470*/  ULEA UR7, UR6, UR7, 0x18 ;  /* 0x0000000706077291 */ /* 0x000fe2000f8ec0ff */
[----:B------:R-:W-:Y:S02]  /*0480*/  BAR.SYNC.DEFER_BLOCKING 0x0 ;  /* 0x0000000000007b1d */ /* 0x000fe40000010000 */
[----:B------:R-:W-:Y:S01]  /*0490*/  IMAD R0, R70, R51, RZ ;  /* 0x0000003346007224 */ /* 0x000fe200078e02ff */
[----:B----4-:R-:W-:-:S04]  /*04a0*/  IADD3 R3, P1, P2, R3, UR8, R4 ;  /* 0x0000000803037c10 */ /* 0x010fc8000fa3e004 */
[C---:B------:R-:W-:Y:S01]  /*04b0*/  LEA R4, R51.reuse, R0, 0x1 ;  /* 0x0000000033047211 */ /* 0x040fe200078e08ff */
[----:B------:R-:W0:Y:S01]  /*04c0*/  LDCU UR4, c[0x0][0x3c8] ;  /* 0x00007900ff0477ac */ /* 0x000e220008000800 */
[----:B------:R-:W-:Y:S02]  /*04d0*/  IADD3.X R2, PT, PT, R2, UR5, R5, P1, P2 ;  /* 0x0000000502027c10 */ /* 0x000fe40008fe4405 */
[-C--:B------:R-:W-:Y:S01]  /*04e0*/  LEA R6, P1, R0, R3.reuse, 0x1 ;  /* 0x0000000300067211 */ /* 0x080fe200078208ff */
[C---:B------:R-:W-:Y:S01]  /*04f0*/  IMAD R12, R51.reuse, 0x2, R4 ;  /* 0x00000002330c7824 */ /* 0x040fe200078e0204 */
[----:B------:R-:W-:Y:S02]  /*0500*/  LEA R8, P2, R4, R3, 0x1 ;  /* 0x0000000304087211 */ /* 0x000fe400078408ff */
[----:B------:R-:W-:Y:S02]  /*0510*/  LEA.HI.X.SX32 R7, R0, R2, 0x1, P1 ;  /* 0x0000000200077211 */ /* 0x000fe400008f0eff */
[----:B------:R-:W-:-:S02]  /*0520*/  LEA R14, R51, R12, 0x1 ;  /* 0x0000000c330e7211 */ /* 0x000fc400078e08ff */
[----:B------:R-:W-:Y:S02]  /*0530*/  LEA R10, P1, R12, R3, 0x1 ;  /* 0x000000030c0a7211 */ /* 0x000fe400078208ff */
[----:B------:R-:W-:Y:S01]  /*0540*/  LEA.HI.X.SX32 R9, R4, R2, 0x1, P2 ;  /* 0x0000000204097211 */ /* 0x000fe200010f0eff */
[C---:B------:R-:W-:Y:S01]  /*0550*/  IMAD R16, R51.reuse, 0x2, R14 ;  /* 0x0000000233107824 */ /* 0x040fe200078e020e */
[----:B------:R-:W2:Y:S01]  /*0560*/  LDS R69, [UR7] ;  /* 0x00000007ff457984 */ /* 0x000ea20008000800 */
[----:B------:R-:W-:Y:S03]  /*0570*/  BAR.SYNC.DEFER_BLOCKING 0x0 ;  /* 0x0000000000007b1d */ /* 0x000fe60000010000 */
[----:B------:R-:W-:Y:S02]  /*0580*/  LEA R18, R51, R16, 0x1 ;  /* 0x0000001033127211 */ /* 0x000fe400078e08ff */
[----:B------:R-:W-:-:S02]  /*0590*/  LEA.HI.X.SX32 R11, R12, R2, 0x1, P1 ;  /* 0x000000020c0b7211 */ /* 0x000fc400008f0eff */
[----:B------:R-:W-:Y:S01]  /*05a0*/  LEA R12, P1, R14, R3, 0x1 ;  /* 0x000000030e0c7211 */ /* 0x000fe200078208ff */
[----:B------:R-:W-:-:S03]  /*05b0*/  IMAD R22, R51, 0x2, R18 ;  /* 0x0000000233167824 */ /* 0x000fc600078e0212 */
[----:B------:R-:W-:Y:S02]  /*05c0*/  LEA.HI.X.SX32 R13, R14, R2, 0x1, P1 ;  /* 0x000000020e0d7211 */ /* 0x000fe400008f0eff */
[CC--:B------:R-:W-:Y:S02]  /*05d0*/  LEA R14, P1, R16.reuse, R3.reuse, 0x1 ;  /* 0x00000003100e7211 */ /* 0x0c0fe400078208ff */
[C---:B------:R-:W-:Y:S02]  /*05e0*/  LEA R24, R51.reuse, R22, 0x1 ;  /* 0x0000001633187211 */ /* 0x040fe400078e08ff */
[----:B------:R-:W-:Y:S02]  /*05f0*/  LEA.HI.X.SX32 R15, R16, R2, 0x1, P1 ;  /* 0x00000002100f7211 */ /* 0x000fe400008f0eff */
[----:B------:R-:W-:Y:S01]  /*0600*/  LEA R16, P1, R18, R3, 0x1 ;  /* 0x0000000312107211 */ /* 0x000fe200078208ff */
[----:B------:R-:W-:-:S03]  /*0610*/  IMAD R26, R51, 0x2, R24 ;  /* 0x00000002331a7824 */ /* 0x000fc600078e0218 */
[-C--:B------:R-:W-:Y:S01]  /*0620*/  LEA.HI.X.SX32 R17, R18, R2.reuse, 0x1, P1 ;  /* 0x0000000212117211 */ /* 0x080fe200008f0eff */
[----:B------:R-:W5:Y:S01]  /*0630*/  LDG.E.U16 R5, desc[UR18][R6.64] ;  /* 0x0000001206057981 */ /* 0x000f62000c1e1500 */
[-C--:B------:R-:W-:Y:S02]  /*0640*/  LEA R18, P1, R22, R3.reuse, 0x1 ;  /* 0x0000000316127211 */ /* 0x080fe400078208ff */
[----:B------:R-:W-:Y:S01]  /*0650*/  LEA R20, P2, R24, R3, 0x1 ;  /* 0x0000000318147211 */ /* 0x000fe200078408ff */
[----:B------:R-:W5:Y:S01]  /*0660*/  LDG.E.U16 R0, desc[UR18][R8.64] ;  /* 0x0000001208007981 */ /* 0x000f62000c1e1500 */
[----:B------:R-:W-:-:S03]  /*0670*/  LEA.HI.X.SX32 R19, R22, R2, 0x1, P1 ;  /* 0x0000000216137211 */ /* 0x000fc600008f0eff */
[----:B------:R-:W5:Y:S04]  /*0680*/  LDG.E.U16 R4, desc[UR18][R10.64] ;  /* 0x000000120a047981 */ /* 0x000f68000c1e1500 */
[----:B------:R3:W5:Y:S01]  /*0690*/  LDG.E.U16 R6, desc[UR18][R12.64] ;  /* 0x000000120c067981 */ /* 0x000762000c1e1500 */
[----:B------:R-:W-:-:S03]  /*06a0*/  LEA R22, P1, R26, R3, 0x1 ;  /* 0x000000031a167211 */ /* 0x000fc600078208ff */
[----:B------:R4:W5:Y:S01]  /*06b0*/  LDG.E.U16 R7, desc[UR18][R14.64] ;  /* 0x000000120e077981 */ /* 0x000962000c1e1500 */
[----:B------:R-:W-:-:S03]  /*06c0*/  LEA.HI.X.SX32 R21, R24, R2, 0x1, P2 ;  /* 0x0000000218157211 */ /* 0x000fc600010f0eff */
[----:B------:R0:W5:Y:S01]  /*06d0*/  LDG.E.U16 R8, desc[UR18][R16.64] ;  /* 0x0000001210087981 */ /* 0x000162000c1e1500 */
[C---:B---3--:R-:W-:Y:S02]  /*06e0*/  LEA R12, R51.reuse, R26, 0x1 ;  /* 0x0000001a330c7211 */ /* 0x048fe400078e08ff */
[-C--:B------:R-:W-:Y:S01]  /*06f0*/  LEA.HI.X.SX32 R23, R26, R2.reuse, 0x1, P1 ;  /* 0x000000021a177211 */ /* 0x080fe200008f0eff */
[----:B------:R3:W5:Y:S01]  /*0700*/  LDG.E.U16 R9, desc[UR18][R18.64] ;  /* 0x0000001212097981 */ /* 0x000762000c1e1500 */
[CC--:B------:R-:W-:Y:S01]  /*0710*/  LEA R24, P1, R12.reuse, R3.reuse, 0x1 ;  /* 0x000000030c187211 */ /* 0x0c0fe200078208ff */
[C---:B----4-:R-:W-:Y:S02]  /*0720*/  IMAD R14, R51.reuse, 0x2, R12 ;  /* 0x00000002330e7824 */ /* 0x050fe400078e020c */
[----:B------:R4:W5:Y:S01]  /*0730*/  LDG.E.U16 R10, desc[UR18][R20.64] ;  /* 0x00000012140a7981 */ /* 0x000962000c1e1500 */
[----:B------:R-:W-:Y:S02]  /*0740*/  LEA.HI.X.SX32 R25, R12, R2, 0x1, P1 ;  /* 0x000000020c197211 */ /* 0x000fe400008f0eff */
[----:B------:R-:W-:Y:S01]  /*0750*/  LEA R28, R51, R14, 0x1 ;  /* 0x0000000e331c7211 */ /* 0x000fe200078e08ff */
[----:B------:R1:W5:Y:S01]  /*0760*/  LDG.E.U16 R11, desc[UR18][R22.64] ;  /* 0x00000012160b7981 */ /* 0x000362000c1e1500 */
[----:B0-----:R-:W-:-:S02]  /*0770*/  LEA R16, P1, R14, R3, 0x1 ;  /* 0x000000030e107211 */ /* 0x001fc400078208ff */
[-C--:B------:R-:W-:Y:S01]  /*0780*/  LEA R26, P2, R28, R3.reuse, 0x1 ;  /* 0x000000031c1a7211 */ /* 0x080fe200078408ff */
[C---:B------:R-:W-:Y:S01]  /*0790*/  IMAD R30, R51.reuse, 0x2, R28 ;  /* 0x00000002331e7824 */ /* 0x040fe200078e021c */
[-C--:B------:R-:W-:Y:S01]  /*07a0*/  LEA.HI.X.SX32 R17, R14, R2.reuse, 0x1, P1 ;  /* 0x000000020e117211 */ /* 0x080fe200008f0eff */
[----:B------:R0:W5:Y:S01]  /*07b0*/  LDG.E.U16 R12, desc[UR18][R24.64] ;  /* 0x00000012180c7981 */ /* 0x000162000c1e1500 */
[----:B------:R-:W-:Y:S02]  /*07c0*/  LEA.HI.X.SX32 R27, R28, R2, 0x1, P2 ;  /* 0x000000021c1b7211 */ /* 0x000fe400010f0eff */
[CC--:B---3--:R-:W-:Y:S01]  /*07d0*/  LEA R18, P1, R30.reuse, R3.reuse, 0x1 ;  /* 0x000000031e127211 */ /* 0x0c8fe200078208ff */
[----:B------:R-:W5:Y:S01]  /*07e0*/  LDG.E.U16 R13, desc[UR18][R16.64] ;  /* 0x00000012100d7981 */ /* 0x000f62000c1e1500 */
[C---:B------:R-:W-:Y:S02]  /*07f0*/  LEA R28, R51.reuse, R30, 0x1 ;  /* 0x0000001e331c7211 */ /* 0x040fe400078e08ff */
[----:B------:R-:W-:Y:S01]  /*0800*/  LEA.HI.X.SX32 R19, R30, R2, 0x1, P1 ;  /* 0x000000021e137211 */ /* 0x000fe200008f0eff */
[----:B------:R3:W5:Y:S01]  /*0810*/  LDG.E.U16 R14, desc[UR18][R26.64] ;  /* 0x000000121a0e7981 */ /* 0x000762000c1e1500 */
[----:B----4-:R-:W-:Y:S01]  /*0820*/  LEA R20, P1, R28, R3, 0x1 ;  /* 0x000000031c147211 */ /* 0x010fe200078208ff */
[----:B------:R-:W-:-:S02]  /*0830*/  IMAD R30, R51, 0x2, R28 ;  /* 0x00000002331e7824 */ /* 0x000fc400078e021c */
[----:B------:R-:W5:Y:S01]  /*0840*/  LDG.E.U16 R15, desc[UR18][R18.64] ;  /* 0x00000012120f7981 */ /* 0x000f62000c1e1500 */
[----:B------:R-:W-:Y:S02]  /*0850*/  LEA.HI.X.SX32 R21, R28, R2, 0x1, P1 ;  /* 0x000000021c157211 */ /* 0x000fe400008f0eff */
[C---:B------:R-:W-:Y:S02]  /*0860*/  LEA R28, R51.reuse, R30, 0x1 ;  /* 0x0000001e331c7211 */ /* 0x040fe400078e08ff */
[C---:B-1----:R-:W-:Y:S01]  /*0870*/  LEA R22, P1, R30.reuse, R3, 0x1 ;  /* 0x000000031e167211 */ /* 0x042fe200078208ff */
[----:B------:R-:W5:Y:S02]  /*0880*/  LDG.E.U16 R16, desc[UR18][R20.64] ;  /* 0x0000001214107981 */ /* 0x000f64000c1e1500 */
[----:B------:R-:W-:Y:S01]  /*0890*/  IMAD R32, R51, 0x2, R28 ;  /* 0x0000000233207824 */ /* 0x000fe200078e021c */
[----:B------:R-:W-:-:S04]  /*08a0*/  LEA.HI.X.SX32 R23, R30, R2, 0x1, P1 ;  /* 0x000000021e177211 */ /* 0x000fc800008f0eff */
[----:B------:R-:W-:Y:S01]  /*08b0*/  LEA R30, R51, R32, 0x1 ;  /* 0x00000020331e7211 */ /* 0x000fe200078e08ff */
[----:B------:R-:W5:Y:S01]  /*08c0*/  LDG.E.U16 R17, desc[UR18][R22.64] ;  /* 0x0000001216117981 */ /* 0x000f62000c1e1500 */
[----:B0-----:R-:W-:-:S03]  /*08d0*/  LEA R24, P2, R28, R3, 0x1 ;  /* 0x000000031c187211 */ /* 0x001fc600078408ff */
[C---:B------:R-:W-:Y:S01]  /*08e0*/  IMAD R34, R51.reuse, 0x2, R30 ;  /* 0x0000000233227824 */ /* 0x040fe200078e021e */
[----:B------:R-:W-:Y:S02]  /*08f0*/  LEA.HI.X.SX32 R25, R28, R2, 0x1, P2 ;  /* 0x000000021c197211 */ /* 0x000fe400010f0eff */
[CC--:B------:R-:W-:Y:S02]  /*0900*/  LEA R28, P1, R32.reuse, R3.reuse, 0x1 ;  /* 0x00000003201c7211 */ /* 0x0c0fe400078208ff */
[C---:B------:R-:W-:Y:S01]  /*0910*/  LEA R36, R51.reuse, R34, 0x1 ;  /* 0x0000002233247211 */ /* 0x040fe200078e08ff */
[----:B------:R0:W5:Y:S01]  /*0920*/  LDG.E.U16 R18, desc[UR18][R24.64] ;  /* 0x0000001218127981 */ /* 0x000162000c1e1500 */
[-C--:B------:R-:W-:Y:S02]  /*0930*/  LEA.HI.X.SX32 R29, R32, R2.reuse, 0x1, P1 ;  /* 0x00000002201d7211 */ /* 0x080fe400008f0eff */
[-C--:B---3--:R-:W-:Y:S01]  /*0940*/  LEA R26, P1, R30, R3.reuse, 0x1 ;  /* 0x000000031e1a7211 */ /* 0x088fe200078208ff */
[----:B------:R-:W-:Y:S01]  /*0950*/  IMAD R38, R51, 0x2, R36 ;  /* 0x0000000233267824 */ /* 0x000fe200078e0224 */
[----:B------:R-:W-:Y:S01]  /*0960*/  LEA R32, P2, R36, R3, 0x1 ;  /* 0x0000000324207211 */ /* 0x000fe200078408ff */
[----:B------:R1:W5:Y:S01]  /*0970*/  LDG.E.U16 R19, desc[UR18][R28.64] ;  /* 0x000000121c137981 */ /* 0x000362000c1e1500 */
[----:B------:R-:W-:-:S02]  /*0980*/  LEA.HI.X.SX32 R27, R30, R2, 0x1, P1 ;  /* 0x000000021e1b7211 */ /* 0x000fc400008f0eff */
[CC--:B------:R-:W-:Y:S02]  /*0990*/  LEA R30, P1, R34.reuse, R3.reuse, 0x1 ;  /* 0x00000003221e7211 */ /* 0x0c0fe400078208ff */
[C---:B0-----:R-:W-:Y:S01]  /*09a0*/  LEA R24, R51.reuse, R38, 0x1 ;  /* 0x0000002633187211 */ /* 0x041fe200078e08ff */
[----:B------:R0:W5:Y:S01]  /*09b0*/  LDG.E.U16 R20, desc[UR18][R26.64] ;  /* 0x000000121a147981 */ /* 0x000162000c1e1500 */
[-C--:B------:R-:W-:Y:S02]  /*09c0*/  LEA.HI.X.SX32 R31, R34, R2.reuse, 0x1, P1 ;  /* 0x00000002221f7211 */ /* 0x080fe400008f0eff */
[----:B------:R-:W-:Y:S01]  /*09d0*/  LEA R34, P1, R38, R3, 0x1 ;  /* 0x0000000326227211 */ /* 0x000fe200078208ff */
[----:B------:R-:W-:Y:S01]  /*09e0*/  IMAD R40, R51, 0x2, R24 ;  /* 0x0000000233287824 */ /* 0x000fe200078e0218 */
[-C--:B------:R-:W-:Y:S01]  /*09f0*/  LEA.HI.X.SX32 R33, R36, R2.reuse, 0x1, P2 ;  /* 0x0000000224217211 */ /* 0x080fe200010f0eff */
[----:B------:R3:W5:Y:S01]  /*0a00*/  LDG.E.U16 R21, desc[UR18][R30.64] ;  /* 0x000000121e157981 */ /* 0x000762000c1e1500 */
[----:B------:R-:W-:-:S02]  /*0a10*/  LEA.HI.X.SX32 R35, R38, R2, 0x1, P1 ;  /* 0x0000000226237211 */ /* 0x000fc400008f0eff */
[CC--:B-1----:R-:W-:Y:S01]  /*0a20*/  LEA R28, P1, R24.reuse, R3.reuse, 0x1 ;  /* 0x00000003181c7211 */ /* 0x0c2fe200078208ff */
[----:B------:R1:W5:Y:S01]  /*0a30*/  LDG.E.U16 R22, desc[UR18][R32.64] ;  /* 0x0000001220167981 */ /* 0x000362000c1e1500 */
[C---:B------:R-:W-:Y:S02]  /*0a40*/  LEA R42, R51.reuse, R40, 0x1 ;  /* 0x00000028332a7211 */ /* 0x040fe400078e08ff */
[-C--:B------:R-:W-:Y:S01]  /*0a50*/  LEA.HI.X.SX32 R29, R24, R2.reuse, 0x1, P1 ;  /* 0x00000002181d7211 */ /* 0x080fe200008f0eff */
[----:B------:R4:W5:Y:S01]  /*0a60*/  LDG.E.U16 R23, desc[UR18][R34.64] ;  /* 0x0000001222177981 */ /* 0x000962000c1e1500 */
[-C--:B------:R-:W-:Y:S01]  /*0a70*/  LEA R36, P1, R40, R3.reuse, 0x1 ;  /* 0x0000000328247211 */ /* 0x080fe200078208ff */
[----:B0-----:R-:W-:Y:S01]  /*0a80*/  IMAD R26, R51, 0x2, R42 ;  /* 0x00000002331a7824 */ /* 0x001fe200078e022a */
[----:B------:R-:W-:Y:S01]  /*0a90*/  LEA R38, P2, R42, R3, 0x1 ;  /* 0x000000032a267211 */ /* 0x000fe200078408ff */
[----:B------:R-:W5:Y:S01]  /*0aa0*/  LDG.E.U16 R24, desc[UR18][R28.64] ;  /* 0x000000121c187981 */ /* 0x000f62000c1e1500 */
[----:B------:R-:W-:-:S02]  /*0ab0*/  LEA.HI.X.SX32 R37, R40, R2, 0x1, P1 ;  /* 0x0000000228257211 */ /* 0x000fc400008f0eff */
[C---:B------:R-:W-:Y:S02]  /*0ac0*/  LEA R40, R51.reuse, R26, 0x1 ;  /* 0x0000001a33287211 */ /* 0x040fe400078e08ff */
[----:B------:R-:W-:Y:S01]  /*0ad0*/  LEA.HI.X.SX32 R39, R42, R2, 0x1, P2 ;  /* 0x000000022a277211 */ /* 0x000fe200010f0eff */
[----:B------:R0:W5:Y:S01]  /*0ae0*/  LDG.E.U16 R25, desc[UR18][R36.64] ;  /* 0x0000001224197981 */ /* 0x000162000c1e1500 */
[----:B---3--:R-:W-:Y:S01]  /*0af0*/  LEA R30, P1, R26, R3, 0x1 ;  /* 0x000000031a1e7211 */ /* 0x008fe200078208ff */
[----:B------:R-:W-:-:S03]  /*0b00*/  IMAD R42, R51, 0x2, R40 ;  /* 0x00000002332a7824 */ /* 0x000fc600078e0228 */
[----:B------:R-:W-:Y:S02]  /*0b10*/  LEA.HI.X.SX32 R31, R26, R2, 0x1, P1 ;  /* 0x000000021a1f7211 */ /* 0x000fe400008f0eff */
[CC--:B-1----:R-:W-:Y:S01]  /*0b20*/  LEA R32, P1, R40.reuse, R3.reuse, 0x1 ;  /* 0x0000000328207211 */ /* 0x0c2fe200078208ff */
[----:B------:R1:W5:Y:S01]  /*0b30*/  LDG.E.U16 R26, desc[UR18][R38.64] ;  /* 0x00000012261a7981 */ /* 0x000362000c1e1500 */
[C---:B------:R-:W-:Y:S02]  /*0b40*/  LEA R44, R51.reuse, R42, 0x1 ;  /* 0x0000002a332c7211 */ /* 0x040fe400078e08ff */
[-C--:B------:R-:W-:Y:S01]  /*0b50*/  LEA.HI.X.SX32 R33, R40, R2.reuse, 0x1, P1 ;  /* 0x0000000228217211 */ /* 0x080fe200008f0eff */
[----:B------:R-:W5:Y:S01]  /*0b60*/  LDG.E.U16 R27, desc[UR18][R30.64] ;  /* 0x000000121e1b7981 */ /* 0x000f62000c1e1500 */
[-C--:B----4-:R-:W-:Y:S01]  /*0b70*/  LEA R34, P1, R42, R3.reuse, 0x1 ;  /* 0x000000032a227211 */ /* 0x090fe200078208ff */
[----:B------:R-:W-:Y:S01]  /*0b80*/  IMAD R46, R51, 0x2, R44 ;  /* 0x00000002332e7824 */ /* 0x000fe200078e022c */
[----:B------:R-:W-:Y:S01]  /*0b90*/  LEA R40, P2, R44, R3, 0x1 ;  /* 0x000000032c287211 */ /* 0x000fe200078408ff */
[----:B------:R-:W5:Y:S01]  /*0ba0*/  LDG.E.U16 R28, desc[UR18][R32.64] ;  /* 0x00000012201c7981 */ /* 0x000f62000c1e1500 */
[----:B------:R-:W-:-:S02]  /*0bb0*/  LEA.HI.X.SX32 R35, R42, R2, 0x1, P1 ;  /* 0x000000022a237211 */ /* 0x000fc400008f0eff */
[C---:B0-----:R-:W-:Y:S02]  /*0bc0*/  LEA R36, P1, R46.reuse, R3, 0x1 ;  /* 0x000000032e247211 */ /* 0x041fe400078208ff */
[----:B------:R-:W-:Y:S01]  /*0bd0*/  LEA R42, R51, R46, 0x1 ;  /* 0x0000002e332a7211 */ /* 0x000fe200078e08ff */
[----:B------:R-:W5:Y:S01]  /*0be0*/  LDG.E.U16 R29, desc[UR18][R34.64] ;  /* 0x00000012221d7981 */ /* 0x000f62000c1e1500 */
[----:B------:R-:W-:-:S03]  /*0bf0*/  LEA.HI.X.SX32 R37, R46, R2, 0x1, P1 ;  /* 0x000000022e257211 */ /* 0x000fc600008f0eff */
[C---:B------:R-:W-:Y:S01]  /*0c00*/  IMAD R46, R51.reuse, 0x2, R42 ;  /* 0x00000002332e7824 */ /* 0x040fe200078e022a */
[----:B------:R-:W-:Y:S01]  /*0c10*/  LEA.HI.X.SX32 R41, R44, R2, 0x1, P2 ;  /* 0x000000022c297211 */ /* 0x000fe200010f0eff */
[----:B------:R0:W5:Y:S03]  /*0c20*/  LDG.E.U16 R31, desc[UR18][R36.64] ;  /* 0x00000012241f7981 */ /* 0x000166000c1e1500 */
[C---:B------:R-:W-:Y:S01]  /*0c30*/  LEA R48, R51.reuse, R46, 0x1 ;  /* 0x0000002e33307211 */ /* 0x040fe200078e08ff */
[----:B------:R3:W5:Y:S01]  /*0c40*/  LDG.E.U16 R30, desc[UR18][R40.64] ;  /* 0x00000012281e7981 */ /* 0x000762000c1e1500 */
[-C--:B-1----:R-:W-:Y:S02]  /*0c50*/  LEA R38, P1, R42, R3.reuse, 0x1 ;  /* 0x000000032a267211 */ /* 0x082fe400078208ff */
[----:B------:R-:W-:Y:S01]  /*0c60*/  LEA R44, P2, R48, R3, 0x1 ;  /* 0x00000003302c7211 */ /* 0x000fe200078408ff */
[----:B------:R-:W-:Y:S01]  /*0c70*/  IMAD R50, R51, 0x2, R48 ;  /* 0x0000000233327824 */ /* 0x000fe200078e0230 */
[----:B------:R-:W-:-:S02]  /*0c80*/  LEA.HI.X.SX32 R39, R42, R2, 0x1, P1 ;  /* 0x000000022a277211 */ /* 0x000fc400008f0eff */
[----:B------:R-:W-:Y:S02]  /*0c90*/  LEA.HI.X.SX32 R45, R48, R2, 0x1, P2 ;  /* 0x00000002302d7211 */ /* 0x000fe400010f0eff */
[CC--:B------:R-:W-:Y:S01]  /*0ca0*/  LEA R42, P1, R46.reuse, R3.reuse, 0x1 ;  /* 0x000000032e2a7211 */ /* 0x0c0fe200078208ff */
[----:B------:R1:W5:Y:S01]  /*0cb0*/  LDG.E.U16 R32, desc[UR18][R38.64] ;  /* 0x0000001226207981 */ /* 0x000362000c1e1500 */
[C---:B------:R-:W-:Y:S02]  /*0cc0*/  LEA R48, R51.reuse, R50, 0x1 ;  /* 0x0000003233307211 */ /* 0x040fe400078e08ff */
[-C--:B------:R-:W-:Y:S01]  /*0cd0*/  LEA.HI.X.SX32 R43, R46, R2.reuse, 0x1, P1 ;  /* 0x000000022e2b7211 */ /* 0x080fe200008f0eff */
[----:B------:R-:W5:Y:S01]  /*0ce0*/  LDG.E.U16 R34, desc[UR18][R44.64] ;  /* 0x000000122c227981 */ /* 0x000f62000c1e1500 */
[C---:B------:R-:W-:Y:S01]  /*0cf0*/  LEA R46, P1, R50.reuse, R3, 0x1 ;  /* 0x00000003322e7211 */ /* 0x040fe200078208ff */
[----:B0-----:R-:W-:Y:S02]  /*0d00*/  IMAD R36, R51, 0x2, R48 ;  /* 0x0000000233247824 */ /* 0x001fe400078e0230 */
[----:B------:R0:W5:Y:S01]  /*0d10*/  LDG.E.U16 R33, desc[UR18][R42.64] ;  /* 0x000000122a217981 */ /* 0x000162000c1e1500 */
[----:B------:R-:W-:-:S02]  /*0d20*/  LEA.HI.X.SX32 R47, R50, R2, 0x1, P1 ;  /* 0x00000002322f7211 */ /* 0x000fc400008f0eff */
[CC--:B---3--:R-:W-:Y:S02]  /*0d30*/  LEA R40, P1, R48.reuse, R3.reuse, 0x1 ;  /* 0x0000000330287211 */ /* 0x0c8fe400078208ff */
[C---:B------:R-:W-:Y:S01]  /*0d40*/  LEA R50, R51.reuse, R36, 0x1 ;  /* 0x0000002433327211 */ /* 0x040fe200078e08ff */
[----:B------:R3:W5:Y:S01]  /*0d50*/  LDG.E.U16 R35, desc[UR18][R46.64] ;  /* 0x000000122e237981 */ /* 0x000762000c1e1500 */
[-C--:B------:R-:W-:Y:S02]  /*0d60*/  LEA.HI.X.SX32 R41, R48, R2.reuse, 0x1, P1 ;  /* 0x0000000230297211 */ /* 0x080fe400008f0eff */
[-C--:B------:R-:W-:Y:S01]  /*0d70*/  LEA R48, P1, R36, R3.reuse, 0x1 ;  /* 0x0000000324307211 */ /* 0x080fe200078208ff */
[----:B-1----:R-:W-:Y:S01]  /*0d80*/  IMAD R38, R51, 0x2, R50 ;  /* 0x0000000233267824 */ /* 0x002fe200078e0232 */
[----:B------:R-:W-:Y:S02]  /*0d90*/  LEA R52, P2, R50, R3, 0x1 ;  /* 0x0000000332347211 */ /* 0x000fe400078408ff */
[----:B------:R-:W-:-:S02]  /*0da0*/  LEA.HI.X.SX32 R49, R36, R2, 0x1, P1 ;  /* 0x0000000224317211 */ /* 0x000fc400008f0eff */
[----:B------:R-:W-:Y:S01]  /*0db0*/  LEA.HI.X.SX32 R53, R50, R2, 0x1, P2 ;  /* 0x0000000232357211 */ /* 0x000fe200010f0eff */
[----:B------:R-:W5:Y:S01]  /*0dc0*/  LDG.E.U16 R36, desc[UR18][R40.64] ;  /* 0x0000001228247981 */ /* 0x000f62000c1e1500 */
[CC--:B0-----:R-:W-:Y:S02]  /*0dd0*/  LEA R42, P1, R38.reuse, R3.reuse, 0x1 ;  /* 0x00000003262a7211 */ /* 0x0c1fe400078208ff */
[C---:B------:R-:W-:Y:S01]  /*0de0*/  LEA R50, R51.reuse, R38, 0x1 ;  /* 0x0000002633327211 */ /* 0x040fe200078e08ff */
[----:B------:R0:W5:Y:S01]  /*0df0*/  LDG.E.U16 R37, desc[UR18][R48.64] ;  /* 0x0000001230257981 */ /* 0x000162000c1e1500 */
[-C--:B------:R-:W-:Y:S02]  /*0e00*/  LEA.HI.X.SX32 R43, R38, R2.reuse, 0x1, P1 ;  /* 0x00000002262b7211 */ /* 0x080fe400008f0eff */
[C---:B------:R-:W-:Y:S01]  /*0e10*/  LEA R44, P1, R50.reuse, R3, 0x1 ;  /* 0x00000003322c7211 */ /* 0x040fe200078208ff */
[----:B------:R-:W-:Y:S01]  /*0e20*/  IMAD R56, R51, 0x2, R50 ;  /* 0x0000000233387824 */ /* 0x000fe200078e0232 */
[----:B------:R1:W5:Y:S02]  /*0e30*/  LDG.E.U16 R38, desc[UR18][R52.64] ;  /* 0x0000001234267981 */ /* 0x000364000c1e1500 */
[----:B------:R-:W-:-:S02]  /*0e40*/  LEA.HI.X.SX32 R45, R50, R2, 0x1, P1 ;  /* 0x00000002322d7211 */ /* 0x000fc400008f0eff */
[C---:B------:R-:W-:Y:S01]  /*0e50*/  LEA R50, R51.reuse, R56, 0x1 ;  /* 0x0000003833327211 */ /* 0x040fe200078e08ff */
[----:B------:R-:W5:Y:S01]  /*0e60*/  LDG.E.U16 R39, desc[UR18][R42.64] ;  /* 0x000000122a277981 */ /* 0x000f62000c1e1500 */
[-C--:B---3--:R-:W-:Y:S02]  /*0e70*/  LEA R46, P1, R56, R3.reuse, 0x1 ;  /* 0x00000003382e7211 */ /* 0x088fe400078208ff */
[-C--:B------:R-:W-:Y:S01]  /*0e80*/  LEA R54, P2, R50, R3.reuse, 0x1 ;  /* 0x0000000332367211 */ /* 0x080fe200078408ff */
[C---:B------:R-:W-:Y:S01]  /*0e90*/  IMAD R58, R51.reuse, 0x2, R50 ;  /* 0x00000002333a7824 */ /* 0x040fe200078e0232 */
[-C--:B------:R-:W-:Y:S01]  /*0ea0*/  LEA.HI.X.SX32 R47, R56, R2.reuse, 0x1, P1 ;  /* 0x00000002382f7211 */ /* 0x080fe200008f0eff */
[----:B------:R-:W5:Y:S01]  /*0eb0*/  LDG.E.U16 R40, desc[UR18][R44.64] ;  /* 0x000000122c287981 */ /* 0x000f62000c1e1500 */
[----:B------:R-:W-:Y:S02]  /*0ec0*/  LEA.HI.X.SX32 R55, R50, R2, 0x1, P2 ;  /* 0x0000000232377211 */ /* 0x000fe400010f0eff */
[----:B0-----:R-:W-:Y:S01]  /*0ed0*/  LEA R48, P1, R58, R3, 0x1 ;  /* 0x000000033a307211 */ /* 0x001fe200078208ff */
[----:B------:R-:W5:Y:S01]  /*0ee0*/  LDG.E.U16 R41, desc[UR18][R46.64] ;  /* 0x000000122e297981 */ /* 0x000f62000c1e1500 */
[----:B------:R-:W-:-:S02]  /*0ef0*/  LEA R50, R51, R58, 0x1 ;  /* 0x0000003a33327211 */ /* 0x000fc400078e08ff */
[-C--:B------:R-:W-:Y:S01]  /*0f00*/  LEA.HI.X.SX32 R49, R58, R2.reuse, 0x1, P1 ;  /* 0x000000023a317211 */ /* 0x080fe200008f0eff */
[----:B------:R0:W5:Y:S01]  /*0f10*/  LDG.E.U16 R42, desc[UR18][R54.64] ;  /* 0x00000012362a7981 */ /* 0x000162000c1e1500 */
[CC--:B-1----:R-:W-:Y:S01]  /*0f20*/  LEA R52, P1, R50.reuse, R3.reuse, 0x1 ;  /* 0x0000000332347211 */ /* 0x0c2fe200078208ff */
[C---:B------:R-:W-:Y:S02]  /*0f30*/  IMAD R60, R51.reuse, 0x2, R50 ;  /* 0x00000002333c7824 */ /* 0x040fe400078e0232 */
[----:B------:R1:W5:Y:S01]  /*0f40*/  LDG.E.U16 R43, desc[UR18][R48.64] ;  /* 0x00000012302b7981 */ /* 0x000362000c1e1500 */
[----:B------:R-:W-:Y:S02]  /*0f50*/  LEA.HI.X.SX32 R53, R50, R2, 0x1, P1 ;  /* 0x0000000232357211 */ /* 0x000fe400008f0eff */
[C---:B------:R-:W-:Y:S02]  /*0f60*/  LEA R50, R51.reuse, R60, 0x1 ;  /* 0x0000003c33327211 */ /* 0x040fe400078e08ff */
[-C--:B------:R-:W-:Y:S01]  /*0f70*/  LEA R56, P1, R60, R3.reuse, 0x1 ;  /* 0x000000033c387211 */ /* 0x080fe200078208ff */
[----:B------:R3:W5:Y:S01]  /*0f80*/  LDG.E.U16 R44, desc[UR18][R52.64] ;  /* 0x00000012342c7981 */ /* 0x000762000c1e1500 */
        /* <DEDUP_REMOVED lines=8> */
[----:B------:R2:W5:Y:S01]  /*1010*/  LDG.E.U16 R46, desc[UR18][R58.64] ;  /* 0x000000123a2e7981 */ /* 0x000562000c1e1500 */
[C---:B0-----:R-:W-:Y:S01]  /*1020*/  LEA R54, P1, R50.reuse, R3, 0x1 ;  /* 0x0000000332367211 */ /* 0x041fe200078208ff */
[----:B-1----:R-:W-:Y:S02]  /*1030*/  IMAD R48, R51, 0x2, R50 ;  /* 0x0000000233307824 */ /* 0x002fe400078e0232 */
[----:B------:R0:W5:Y:S01]  /*1040*/  LDG.E.U16 R47, desc[UR18][R60.64] ;  /* 0x000000123c2f7981 */ /* 0x000162000c1e1500 */
[----:B------:R-:W-:-:S02]  /*1050*/  LEA.HI.X.SX32 R55, R50, R2, 0x1, P1 ;  /* 0x0000000232377211 */ /* 0x000fc400008f0eff */
[----:B------:R-:W-:Y:S02]  /*1060*/  LEA R50, R51, R48, 0x1 ;  /* 0x0000003033327211 */ /* 0x000fe400078e08ff */
[----:B------:R-:W-:-:S03]  /*1070*/  LEA R62, P1, R48, R3, 0x1 ;  /* 0x00000003303e7211 */ /* 0x000fc600078208ff */
[C---:B---3--:R-:W-:Y:S01]  /*1080*/  IMAD R52, R51.reuse, 0x2, R50 ;  /* 0x0000000233347824 */ /* 0x048fe200078e0232 */
[----:B------:R-:W-:Y:S02]  /*1090*/  LEA.HI.X.SX32 R63, R48, R2, 0x1, P1 ;  /* 0x00000002303f7211 */ /* 0x000fe400008f0eff */
[-C--:B------:R-:W-:Y:S01]  /*10a0*/  LEA R64, P2, R50, R3.reuse, 0x1 ;  /* 0x0000000332407211 */ /* 0x080fe200078408ff */
[----:B------:R-:W5:Y:S01]  /*10b0*/  LDG.E.U16 R48, desc[UR18][R54.64] ;  /* 0x0000001236307981 */ /* 0x000f62000c1e1500 */
[C---:B----4-:R-:W-:Y:S02]  /*10c0*/  LEA R56, P1, R52.reuse, R3, 0x1 ;  /* 0x0000000334387211 */ /* 0x050fe400078208ff */
[----:B------:R-:W-:Y:S01]  /*10d0*/  LEA R66, R51, R52, 0x1 ;  /* 0x0000003433427211 */ /* 0x000fe200078e08ff */
[----:B------:R-:W5:Y:S01]  /*10e0*/  LDG.E.U16 R49, desc[UR18][R62.64] ;  /* 0x000000123e317981 */ /* 0x000f62000c1e1500 */
[----:B------:R-:W-:-:S03]  /*10f0*/  LEA.HI.X.SX32 R57, R52, R2, 0x1, P1 ;  /* 0x0000000234397211 */ /* 0x000fc600008f0eff */
[C---:B------:R-:W-:Y:S01]  /*1100*/  IMAD R52, R51.reuse, 0x2, R66 ;  /* 0x0000000233347824 */ /* 0x040fe200078e0242 */
[-C--:B--2---:R-:W-:Y:S01]  /*1110*/  LEA R58, P1, R66, R3.reuse, 0x1 ;  /* 0x00000003423a7211 */ /* 0x084fe200078208ff */
[----:B------:R1:W5:Y:S03]  /*1120*/  LDG.E.U16 R53, desc[UR18][R56.64] ;  /* 0x0000001238357981 */ /* 0x000366000c1e1500 */
[C---:B------:R-:W-:Y:S02]  /*1130*/  LEA R72, R51.reuse, R52, 0x1 ;  /* 0x0000003433487211 */ /* 0x040fe400078e08ff */
[-C--:B------:R-:W-:Y:S02]  /*1140*/  LEA.HI.X.SX32 R65, R50, R2.reuse, 0x1, P2 ;  /* 0x0000000232417211 */ /* 0x080fe400010f0eff */
[-C--:B------:R-:W-:Y:S01]  /*1150*/  LEA.HI.X.SX32 R59, R66, R2.reuse, 0x1, P1 ;  /* 0x00000002423b7211 */ /* 0x080fe200008f0eff */
[----:B------:R-:W-:Y:S01]  /*1160*/  IMAD R74, R51, 0x2, R72 ;  /* 0x00000002334a7824 */ /* 0x000fe200078e0248 */
[C---:B------:R-:W-:Y:S01]  /*1170*/  LEA R66, P2, R72.reuse, R3, 0x1 ;  /* 0x0000000348427211 */ /* 0x040fe200078408ff */
[----:B------:R2:W5:Y:S03]  /*1180*/  LDG.E.U16 R50, desc[UR18][R64.64] ;  /* 0x0000001240327981 */ /* 0x000566000c1e1500 */
[----:B------:R-:W-:-:S02]  /*1190*/  LEA.HI.X.SX32 R67, R72, R2, 0x1, P2 ;  /* 0x0000000248437211 */ /* 0x000fc400010f0eff */
[C---:B------:R-:W-:Y:S02]  /*11a0*/  LEA R72, R51.reuse, R74, 0x1 ;  /* 0x0000004a33487211 */ /* 0x040fe400078e08ff */
[C---:B0-----:R-:W-:Y:S01]  /*11b0*/  LEA R60, P1, R52.reuse, R3, 0x1 ;  /* 0x00000003343c7211 */ /* 0x041fe200078208ff */
[----:B------:R-:W5:Y:S02]  /*11c0*/  LDG.E.U16 R55, desc[UR18][R66.64] ;  /* 0x0000001242377981 */ /* 0x000f64000c1e1500 */
[----:B-1----:R-:W-:Y:S01]  /*11d0*/  IMAD R56, R51, 0x2, R72 ;  /* 0x0000000233387824 */ /* 0x002fe200078e0248 */
[----:B------:R-:W-:-:S04]  /*11e0*/  LEA.HI.X.SX32 R61, R52, R2, 0x1, P1 ;  /* 0x00000002343d7211 */ /* 0x000fc800008f0eff */
[----:B------:R-:W-:Y:S01]  /*11f0*/  LEA R76, R51, R56, 0x1 ;  /* 0x00000038334c7211 */ /* 0x000fe200078e08ff */
[----:B------:R0:W5:Y:S01]  /*1200*/  LDG.E.U16 R54, desc[UR18][R60.64] ;  /* 0x000000123c367981 */ /* 0x000162000c1e1500 */
[----:B------:R-:W-:-:S03]  /*1210*/  LEA R62, P1, R74, R3, 0x1 ;  /* 0x000000034a3e7211 */ /* 0x000fc600078208ff */
[C---:B------:R-:W-:Y:S01]  /*1220*/  IMAD R78, R51.reuse, 0x2, R76 ;  /* 0x00000002334e7824 */ /* 0x040fe200078e024c */
[----:B------:R-:W-:Y:S01]  /*1230*/  LEA.HI.X.SX32 R63, R74, R2, 0x1, P1 ;  /* 0x000000024a3f7211 */ /* 0x000fe200008f0eff */
[----:B------:R-:W5:Y:S01]  /*1240*/  LDG.E.U16 R52, desc[UR18][R58.64] ;  /* 0x000000123a347981 */ /* 0x000f62000c1e1500 */
[CC--:B--2---:R-:W-:Y:S02]  /*1250*/  LEA R64, P1, R72.reuse, R3.reuse, 0x1 ;  /* 0x0000000348407211 */ /* 0x0c4fe400078208ff */
[----:B0-----:R-:W-:Y:S01]  /*1260*/  LEA R60, R51, R78, 0x1 ;  /* 0x0000004e333c7211 */ /* 0x001fe200078e08ff */
[----:B------:R0:W5:Y:S01]  /*1270*/  LDG.E.U16 R57, desc[UR18][R62.64] ;  /* 0x000000123e397981 */ /* 0x000162000c1e1500 */
[----:B------:R-:W-:Y:S02]  /*1280*/  LEA.HI.X.SX32 R65, R72, R2, 0x1, P1 ;  /* 0x0000000248417211 */ /* 0x000fe400008f0eff */
[-C--:B------:R-:W-:Y:S02]  /*1290*/  LEA R72, P1, R56, R3.reuse, 0x1 ;  /* 0x0000000338487211 */ /* 0x080fe400078208ff */
[----:B------:R-:W-:-:S02]  /*12a0*/  LEA R74, P2, R76, R3, 0x1 ;  /* 0x000000034c4a7211 */ /* 0x000fc400078408ff */
[-C--:B------:R-:W-:Y:S01]  /*12b0*/  LEA.HI.X.SX32 R73, R56, R2.reuse, 0x1, P1 ;  /* 0x0000000238497211 */ /* 0x080fe200008f0eff */
[C---:B0-----:R-:W-:Y:S01]  /*12c0*/  IMAD R62, R51.reuse, 0x2, R60 ;  /* 0x00000002333e7824 */ /* 0x041fe200078e023c */
[----:B------:R-:W-:Y:S01]  /*12d0*/  LEA.HI.X.SX32 R75, R76, R2, 0x1, P2 ;  /* 0x000000024c4b7211 */ /* 0x000fe200010f0eff */
[----:B------:R0:W5:Y:S01]  /*12e0*/  LDG.E.U16 R56, desc[UR18][R64.64] ;  /* 0x0000001240387981 */ /* 0x000162000c1e1500 */
[CC--:B------:R-:W-:Y:S02]  /*12f0*/  LEA R76, P1, R78.reuse, R3.reuse, 0x1 ;  /* 0x000000034e4c7211 */ /* 0x0c0fe400078208ff */
[C---:B------:R-:W-:Y:S01]  /*1300*/  LEA R80, R51.reuse, R62, 0x1 ;  /* 0x0000003e33507211 */ /* 0x040fe200078e08ff */
[----:B------:R1:W5:Y:S01]  /*1310*/  LDG.E.U16 R58, desc[UR18][R72.64] ;  /* 0x00000012483a7981 */ /* 0x000362000c1e1500 */
[-C--:B------:R-:W-:Y:S02]  /*1320*/  LEA.HI.X.SX32 R77, R78, R2.reuse, 0x1, P1 ;  /* 0x000000024e4d7211 */ /* 0x080fe400008f0eff */
[-C--:B------:R-:W-:Y:S01]  /*1330*/  LEA R66, P1, R60, R3.reuse, 0x1 ;  /* 0x000000033c427211 */ /* 0x080fe200078208ff */
[----:B------:R-:W-:Y:S01]  /*1340*/  IMAD R82, R51, 0x2, R80 ;  /* 0x0000000233527824 */ /* 0x000fe200078e0250 */
[----:B------:R-:W-:Y:S01]  /*1350*/  LEA R78, P2, R80, R3, 0x1 ;  /* 0x00000003504e7211 */ /* 0x000fe200078408ff */
[----:B------:R2:W5:Y:S01]  /*1360*/  LDG.E.U16 R59, desc[UR18][R74.64] ;  /* 0x000000124a3b7981 */ /* 0x000562000c1e1500 */
[----:B------:R-:W-:-:S02]  /*1370*/  LEA.HI.X.SX32 R67, R60, R2, 0x1, P1 ;  /* 0x000000023c437211 */ /* 0x000fc400008f0eff */
[-C--:B0-----:R-:W-:Y:S01]  /*1380*/  LEA R64, P1, R62, R3.reuse, 0x1 ;  /* 0x000000033e407211 */ /* 0x081fe200078208ff */
[----:B------:R0:W5:Y:S01]  /*1390*/  LDG.E.U16 R61, desc[UR18][R76.64] ;  /* 0x000000124c3d7981 */ /* 0x000162000c1e1500 */
[----:B------:R-:W-:Y:S02]  /*13a0*/  LEA.HI.X.SX32 R79, R80, R2, 0x1, P2 ;  /* 0x00000002504f7211 */ /* 0x000fe400010f0eff */
[C---:B------:R-:W-:Y:S01]  /*13b0*/  LEA R80, R51.reuse, R82, 0x1 ;  /* 0x0000005233507211 */ /* 0x040fe200078e08ff */
[----:B------:R3:W5:Y:S01]  /*13c0*/  LDG.E.U16 R60, desc[UR18][R66.64] ;  /* 0x00000012423c7981 */ /* 0x000762000c1e1500 */
[-C--:B------:R-:W-:Y:S02]  /*13d0*/  LEA.HI.X.SX32 R65, R62, R2.reuse, 0x1, P1 ;  /* 0x000000023e417211 */ /* 0x080fe400008f0eff */
[C---:B-1----:R-:W-:Y:S01]  /*13e0*/  LEA R72, P1, R82.reuse, R3, 0x1 ;  /* 0x0000000352487211 */ /* 0x042fe200078208ff */
[----:B------:R-:W-:Y:S02]  /*13f0*/  IMAD R84, R51, 0x2, R80 ;  /* 0x0000000233547824 */ /* 0x000fe400078e0250 */
[----:B------:R-:W5:Y:S01]  /*1400*/  LDG.E.U16 R62, desc[UR18][R64.64] ;  /* 0x00000012403e7981 */ /* 0x000f62000c1e1500 */
[----:B------:R-:W-:-:S02]  /*1410*/  LEA.HI.X.SX32 R73, R82, R2, 0x1, P1 ;  /* 0x0000000252497211 */ /* 0x000fc400008f0eff */
[CC--:B--2---:R-:W-:Y:S02]  /*1420*/  LEA R74, P1, R80.reuse, R3.reuse, 0x1 ;  /* 0x00000003504a7211 */ /* 0x0c4fe400078208ff */
[----:B------:R-:W-:Y:S01]  /*1430*/  LEA R71, R51, R84, 0x1 ;  /* 0x0000005433477211 */ /* 0x000fe200078e08ff */
[----:B------:R-:W5:Y:S01]  /*1440*/  LDG.E.U16 R63, desc[UR18][R72.64] ;  /* 0x00000012483f7981 */ /* 0x000f62000c1e1500 */
[-C--:B------:R-:W-:Y:S02]  /*1450*/  LEA.HI.X.SX32 R75, R80, R2.reuse, 0x1, P1 ;  /* 0x00000002504b7211 */ /* 0x080fe400008f0eff */
[CC--:B0-----:R-:W-:Y:S01]  /*1460*/  LEA R76, P2, R84.reuse, R3.reuse, 0x1 ;  /* 0x00000003544c7211 */ /* 0x0c1fe200078408ff */
[----:B------:R0:W5:Y:S01]  /*1470*/  LDG.E.U16 R51, desc[UR18][R78.64] ;  /* 0x000000124e337981 */ /* 0x000162000c1e1500 */
[C---:B---3--:R-:W-:Y:S02]  /*1480*/  LEA R66, P1, R71.reuse, R3, 0x1 ;  /* 0x0000000347427211 */ /* 0x048fe400078208ff */
[-C--:B------:R-:W-:Y:S01]  /*1490*/  LEA.HI.X.SX32 R77, R84, R2.reuse, 0x1, P2 ;  /* 0x00000002544d7211 */ /* 0x080fe200010f0eff */
[----:B------:R1:W5:Y:S01]  /*14a0*/  LDG.E.U16 R64, desc[UR18][R74.64] ;  /* 0x000000124a407981 */ /* 0x000362000c1e1500 */
[----:B------:R-:W-:-:S02]  /*14b0*/  LEA.HI.X.SX32 R67, R71, R2, 0x1, P1 ;  /* 0x0000000247437211 */ /* 0x000fc400008f0eff */
[----:B------:R-:W0:Y:S01]  /*14c0*/  LDC.64 R2, c[0x0][0x3c0] ;  /* 0x0000f000ff027b82 */ /* 0x000e220000000a00 */
[----:B------:R2:W5:Y:S04]  /*14d0*/  LDG.E.U16 R65, desc[UR18][R76.64] ;  /* 0x000000124c417981 */ /* 0x000568000c1e1500 */
[----:B------:R3:W5:Y:S01]  /*14e0*/  LDG.E.U16 R66, desc[UR18][R66.64] ;  /* 0x0000001242427981 */ /* 0x000762000c1e1500 */
[----:B0-----:R-:W-:-:S04]  /*14f0*/  IMAD R78, R70, R3, RZ ;  /* 0x00000003464e7224 */ /* 0x001fc800078e02ff */
[----:B------:R-:W-:-:S05]  /*1500*/  IMAD R80, R3, 0x2, R78 ;  /* 0x0000000203507824 */ /* 0x000fca00078e024e */
[----:B------:R-:W-:-:S05]  /*1510*/  LEA R82, R3, R80, 0x1 ;  /* 0x0000005003527211 */ /* 0x000fca00078e08ff */
[----:B------:R-:W-:-:S05]  /*1520*/  IMAD R84, R3, 0x2, R82 ;  /* 0x0000000203547824 */ /* 0x000fca00078e0252 */
[----:B------:R-:W-:-:S05]  /*1530*/  LEA R86, R3, R84, 0x1 ;  /* 0x0000005403567211 */ /* 0x000fca00078e08ff */
[----:B------:R-:W-:-:S05]  /*1540*/  IMAD R88, R3, 0x2, R86 ;  /* 0x0000000203587824 */ /* 0x000fca00078e0256 */
[----:B------:R-:W-:-:S05]  /*1550*/  LEA R90, R3, R88, 0x1 ;  /* 0x00000058035a7211 */ /* 0x000fca00078e08ff */
[----:B-1----:R-:W-:-:S05]  /*1560*/  IMAD R74, R3, 0x2, R90 ;  /* 0x00000002034a7824 */ /* 0x002fca00078e025a */
[----:B--2---:R-:W-:-:S05]  /*1570*/  LEA R76, R3, R74, 0x1 ;  /* 0x0000004a034c7211 */ /* 0x004fca00078e08ff */
[----:B------:R-:W-:-:S05]  /*1580*/  IMAD R92, R3, 0x2, R76 ;  /* 0x00000002035c7824 */ /* 0x000fca00078e024c */
[----:B------:R-:W-:-:S05]  /*1590*/  LEA R94, R3, R92, 0x1 ;  /* 0x0000005c035e7211 */ /* 0x000fca00078e08ff */
[----:B------:R-:W-:-:S05]  /*15a0*/  IMAD R96, R3, 0x2, R94 ;  /* 0x0000000203607824 */ /* 0x000fca00078e025e */
[----:B------:R-:W-:-:S05]  /*15b0*/  LEA R98, R3, R96, 0x1 ;  /* 0x0000006003627211 */ /* 0x000fca00078e08ff */
[----:B------:R-:W-:-:S05]  /*15c0*/  IMAD R100, R3, 0x2, R98 ;  /* 0x0000000203647824 */ /* 0x000fca00078e0262 */
[----:B------:R-:W-:-:S05]  /*15d0*/  LEA R102, R3, R100, 0x1 ;  /* 0x0000006403667211 */ /* 0x000fca00078e08ff */
[----:B------:R-:W-:-:S05]  /*15e0*/  IMAD R104, R3, 0x2, R102 ;  /* 0x0000000203687824 */ /* 0x000fca00078e0266 */
[----:B------:R-:W-:-:S05]  /*15f0*/  LEA R106, R3, R104, 0x1 ;  /* 0x00000068036a7211 */ /* 0x000fca00078e08ff */
[----:B------:R-:W-:Y:S01]  /*1600*/  IMAD R108, R3, 0x2, R106 ;  /* 0x00000002036c7824 */ /* 0x000fe200078e026a */
[----:B---3--:R-:W-:-:S04]  /*1610*/  SHF.R.S32.HI R67, RZ, 0x7, R81 ;  /* 0x00000007ff437819 */ /* 0x008fc80000011451 */
[----:B------:R-:W-:Y:S02]  /*1620*/  LEA R110, R3, R108, 0x1 ;  /* 0x0000006c036e7211 */ /* 0x000fe400078e08ff */
[----:B------:R-:W-:Y:S02]  /*1630*/  SHF.R.U32.HI R71, RZ, 0x5, R81 ;  /* 0x00000005ff477819 */ /* 0x000fe40000011651 */
[----:B------:R-:W-:Y:S02]  /*1640*/  SGXT R67, R67, 0x1 ;  /* 0x000000014343781a */ /* 0x000fe40000000200 */
[----:B------:R-:W-:Y:S01]  /*1650*/  LEA R112, R3, R110, 0x1 ;  /* 0x0000006e03707211 */ /* 0x000fe200078e08ff */
[----:B------:R-:W-:Y:S01]  /*1660*/  IMAD.SHL.U32 R72, R81, 0x2, RZ ;  /* 0x0000000251487824 */ /* 0x000fe200078e00ff */
[----:B------:R-:W-:Y:S01]  /*1670*/  R2UR UR65, R71 ;  /* 0x00000000474172ca */ /* 0x000fe200000e0000 */
[----:B------:R-:W-:Y:S01]  /*1680*/  IMAD R71, R68, UR4, RZ ;  /* 0x0000000444477c24 */ /* 0x000fe2000f8e02ff */
[----:B------:R-:W-:Y:S01]  /*1690*/  LOP3.LUT R67, R67, 0x90, RZ, 0xc0, !PT ;  /* 0x0000009043437812 */ /* 0x000fe200078ec0ff */
[----:B------:R-:W-:-:S02]  /*16a0*/  IMAD R2, R2, UR9, RZ ;  /* 0x0000000902027c24 */ /* 0x000fc4000f8e02ff */
[----:B------:R-:W-:Y:S01]  /*16b0*/  IMAD R114, R3, 0x2, R112 ;  /* 0x0000000203727824 */ /* 0x000fe200078e0270 */
[----:B------:R-:W-:Y:S01]  /*16c0*/  LOP3.LUT R120, R67, 0x7e, R72, 0x78, !PT ;  /* 0x0000007e43787812 */ /* 0x000fe200078e7848 */
[----:B------:R-:W-:Y:S01]  /*16d0*/  IMAD.SHL.U32 R202, R71, 0x2, RZ ;  /* 0x0000000247ca7824 */ /* 0x000fe200078e00ff */
[----:B------:R-:W-:Y:S01]  /*16e0*/  SHF.L.U32 R67, R2, 0x1, RZ ;  /* 0x0000000102437819 */ /* 0x000fe200000006ff */
[----:B------:R-:W-:Y:S02]  /*16f0*/  IMAD R116, R3, 0x2, R114 ;  /* 0x0000000203747824 */ /* 0x000fe400078e0272 */
[----:B------:R-:W-:Y:S01]  /*1700*/  IMAD.HI R71, R71, 0x2, RZ ;  /* 0x0000000247477827 */ /* 0x000fe200078e02ff */
[----:B------:R-:W-:Y:S02]  /*1710*/  IADD3 R202, P1, P2, R202, R118, R67 ;  /* 0x00000076caca7210 */ /* 0x000fe40007a3e043 */
[----:B------:R-:W-:Y:S01]  /*1720*/  LEA R118, R3, R116, 0x1 ;  /* 0x0000007403767211 */ /* 0x000fe200078e08ff */
[----:B------:R-:W-:Y:S01]  /*1730*/  IMAD.HI R72, R2, 0x2, RZ ;  /* 0x0000000202487827 */ /* 0x000fe200078e02ff */
[----:B------:R-:W-:-:S04]  /*1740*/  SHF.L.U32 R73, R81, 0x8, RZ ;  /* 0x0000000851497819 */ /* 0x000fc800000006ff */
[----:B------:R-:W-:Y:S01]  /*1750*/  IADD3.X R67, PT, PT, R71, R119, R72, P1, P2 ;  /* 0x0000007747437210 */ /* 0x000fe20000fe4448 */
[C---:B------:R-:W-:Y:S01]  /*1760*/  IMAD R72, R3.reuse, 0x2, R118 ;  /* 0x0000000203487824 */ /* 0x040fe200078e0276 */
[----:B------:R-:W-:Y:S02]  /*1770*/  LOP3.LUT R2, R120, 0x4000, R73, 0xf8, !PT ;  /* 0x0000400078027812 */ /* 0x000fe400078ef849 */
[C---:B------:R-:W-:Y:S02]  /*1780*/  LEA R200, P1, R78.reuse, R202, 0x1 ;  /* 0x000000ca4ec87211 */ /* 0x040fe400078208ff */
[----:B------:R-:W-:Y:S02]  /*1790*/  LEA R120, R3, R72, 0x1 ;  /* 0x0000004803787211 */ /* 0x000fe400078e08ff */
[----:B------:R-:W-:Y:S02]  /*17a0*/  LEA.HI.X.SX32 R201, R78, R67, 0x1, P1 ;  /* 0x000000434ec97211 */ /* 0x000fe400008f0eff */
[----:B------:R-:W-:-:S02]  /*17b0*/  LEA R180, P2, R80, R202, 0x1 ;  /* 0x000000ca50b47211 */ /* 0x000fc400078408ff */
[C---:B------:R-:W-:Y:S02]  /*17c0*/  LEA R78, R3.reuse, R120, 0x1 ;  /* 0x00000078034e7211 */ /* 0x040fe400078e08ff */
[-C--:B------:R-:W-:Y:S02]  /*17d0*/  LEA.HI.X.SX32 R181, R80, R67.reuse, 0x1, P2 ;  /* 0x0000004350b57211 */ /* 0x080fe400010f0eff */
[-C--:B------:R-:W-:Y:S01]  /*17e0*/  LEA R160, P3, R82, R202.reuse, 0x1 ;  /* 0x000000ca52a07211 */ /* 0x080fe200078608ff */
[----:B------:R-:W-:Y:S01]  /*17f0*/  IMAD R80, R3, 0x2, R78 ;  /* 0x0000000203507824 */ /* 0x000fe200078e024e */
[-C--:B------:R-:W-:Y:S02]  /*1800*/  LEA R140, P1, R84, R202.reuse, 0x1 ;  /* 0x000000ca548c7211 */ /* 0x080fe400078208ff */
[----:B------:R-:W-:Y:S02]  /*1810*/  LEA.HI.X.SX32 R161, R82, R67, 0x1, P3 ;  /* 0x0000004352a17211 */ /* 0x000fe400018f0eff */
[----:B------:R-:W-:-:S02]  /*1820*/  LEA R198, P2, R86, R202, 0x1 ;  /* 0x000000ca56c67211 */ /* 0x000fc400078408ff */
[C---:B------:R-:W-:Y:S02]  /*1830*/  LEA R82, R3.reuse, R80, 0x1 ;  /* 0x0000005003527211 */ /* 0x040fe400078e08ff */
[-C--:B------:R-:W-:Y:S02]  /*1840*/  LEA.HI.X.SX32 R141, R84, R67.reuse, 0x1, P1 ;  /* 0x00000043548d7211 */ /* 0x080fe400008f0eff */
[----:B------:R-:W-:Y:S02]  /*1850*/  LEA.HI.X.SX32 R199, R86, R67, 0x1, P2 ;  /* 0x0000004356c77211 */ /* 0x000fe400010f0eff */
[-C--:B------:R-:W-:Y:S02]  /*1860*/  LEA R178, P3, R88, R202.reuse, 0x1 ;  /* 0x000000ca58b27211 */ /* 0x080fe400078608ff */
[----:B------:R-:W-:Y:S02]  /*1870*/  LEA R138, P2, R74, R202, 0x1 ;  /* 0x000000ca4a8a7211 */ /* 0x000fe400078408ff */
[----:B------:R-:W-:-:S02]  /*1880*/  LEA R84, R3, R82, 0x1 ;  /* 0x0000005203547211 */ /* 0x000fc400078e08ff */
[-C--:B------:R-:W-:Y:S02]  /*1890*/  LEA.HI.X.SX32 R179, R88, R67.reuse, 0x1, P3 ;  /* 0x0000004358b37211 */ /* 0x080fe400018f0eff */
[----:B------:R-:W-:Y:S01]  /*18a0*/  LEA.HI.X.SX32 R139, R74, R67, 0x1, P2 ;  /* 0x000000434a8b7211 */ /* 0x000fe200010f0eff */
[----:B------:R-:W-:Y:S01]  /*18b0*/  IMAD R74, R3, 0x2, R84 ;  /* 0x00000002034a7824 */ /* 0x000fe200078e0254 */
[----:B------:R-:W-:-:S04]  /*18c0*/  LEA R196, P3, R76, R202, 0x1 ;  /* 0x000000ca4cc47211 */ /* 0x000fc800078608ff */
[----:B------:R-:W-:Y:S02]  /*18d0*/  LEA.HI.X.SX32 R197, R76, R67, 0x1, P3 ;  /* 0x000000434cc57211 */ /* 0x000fe400018f0eff */
[----:B------:R-:W-:-:S04]  /*18e0*/  LEA R76, R3, R74, 0x1 ;  /* 0x0000004a034c7211 */ /* 0x000fc800078e08ff */
[----:B------:R-:W-:Y:S02]  /*18f0*/  LEA R86, R3, R76, 0x1 ;  /* 0x0000004c03567211 */ /* 0x000fe400078e08ff */
[----:B------:R-:W-:-:S03]  /*1900*/  LEA R158, P1, R90, R202, 0x1 ;  /* 0x000000ca5a9e7211 */ /* 0x000fc600078208ff */
[C---:B------:R-:W-:Y:S01]  /*1910*/  IMAD R88, R3.reuse, 0x2, R86 ;  /* 0x0000000203587824 */ /* 0x040fe200078e0256 */
[-C--:B------:R-:W-:Y:S02]  /*1920*/  LEA.HI.X.SX32 R159, R90, R67.reuse, 0x1, P1 ;  /* 0x000000435a9f7211 */ /* 0x080fe400008f0eff */
[----:B------:R-:W-:Y:S02]  /*1930*/  LEA R176, P1, R92, R202, 0x1 ;  /* 0x000000ca5cb07211 */ /* 0x000fe400078208ff */
[----:B------:R-:W-:Y:S02]  /*1940*/  LEA R90, R3, R88, 0x1 ;  /* 0x00000058035a7211 */ /* 0x000fe400078e08ff */
[-C--:B------:R-:W-:Y:S02]  /*1950*/  LEA R136, P3, R96, R202.reuse, 0x1 ;  /* 0x000000ca60887211 */ /* 0x080fe400078608ff */
[----:B------:R-:W-:Y:S02]  /*1960*/  LEA.HI.X.SX32 R177, R92, R67, 0x1, P1 ;  /* 0x000000435cb17211 */ /* 0x000fe400008f0eff */
[----:B------:R-:W-:-:S02]  /*1970*/  LEA R156, P2, R94, R202, 0x1 ;  /* 0x000000ca5e9c7211 */ /* 0x000fc400078408ff */
[C---:B------:R-:W-:Y:S02]  /*1980*/  LEA R92, R3.reuse, R90, 0x1 ;  /* 0x0000005a035c7211 */ /* 0x040fe400078e08ff */
[-C--:B------:R-:W-:Y:S02]  /*1990*/  LEA.HI.X.SX32 R137, R96, R67.reuse, 0x1, P3 ;  /* 0x0000004360897211 */ /* 0x080fe400018f0eff */
[-C--:B------:R-:W-:Y:S01]  /*19a0*/  LEA.HI.X.SX32 R157, R94, R67.reuse, 0x1, P2 ;  /* 0x000000435e9d7211 */ /* 0x080fe200010f0eff */
[----:B------:R-:W-:Y:S01]  /*19b0*/  IMAD R94, R3, 0x2, R92 ;  /* 0x00000002035e7824 */ /* 0x000fe200078e025c */
[-C--:B------:R-:W-:Y:S02]  /*19c0*/  LEA R154, P3, R102, R202.reuse, 0x1 ;  /* 0x000000ca669a7211 */ /* 0x080fe400078608ff */
[----:B------:R-:W-:Y:S02]  /*19d0*/  LEA R174, P2, R100, R202, 0x1 ;  /* 0x000000ca64ae7211 */ /* 0x000fe400078408ff */
[----:B------:R-:W-:-:S02]  /*19e0*/  LEA.HI.X.SX32 R155, R102, R67, 0x1, P3 ;  /* 0x00000043669b7211 */ /* 0x000fc400018f0eff */
[-C--:B------:R-:W-:Y:S02]  /*19f0*/  LEA R194, P1, R98, R202.reuse, 0x1 ;  /* 0x000000ca62c27211 */ /* 0x080fe400078208ff */
[----:B------:R-:W-:Y:S02]  /*1a00*/  LEA R172, P3, R108, R202, 0x1 ;  /* 0x000000ca6cac7211 */ /* 0x000fe400078608ff */
[----:B------:R-:W-:Y:S02]  /*1a10*/  LEA R96, R3, R94, 0x1 ;  /* 0x0000005e03607211 */ /* 0x000fe400078e08ff */
[-C--:B------:R-:W-:Y:S02]  /*1a20*/  LEA.HI.X.SX32 R175, R100, R67.reuse, 0x1, P2 ;  /* 0x0000004364af7211 */ /* 0x080fe400010f0eff */
[----:B------:R-:W-:Y:S02]  /*1a30*/  LEA.HI.X.SX32 R195, R98, R67, 0x1, P1 ;  /* 0x0000004362c37211 */ /* 0x000fe400008f0eff */
[----:B------:R-:W-:-:S02]  /*1a40*/  LEA R192, P2, R106, R202, 0x1 ;  /* 0x000000ca6ac07211 */ /* 0x000fc400078408ff */
[-C--:B------:R-:W-:Y:S02]  /*1a50*/  LEA.HI.X.SX32 R173, R108, R67.reuse, 0x1, P3 ;  /* 0x000000436cad7211 */ /* 0x080fe400018f0eff */
[----:B------:R-:W-:Y:S02]  /*1a60*/  LEA R190, P3, R114, R202, 0x1 ;  /* 0x000000ca72be7211 */ /* 0x000fe400078608ff */
[C---:B------:R-:W-:Y:S02]  /*1a70*/  LEA R98, R3.reuse, R96, 0x1 ;  /* 0x0000006003627211 */ /* 0x040fe400078e08ff */
[-C--:B------:R-:W-:Y:S02]  /*1a80*/  LEA.HI.X.SX32 R193, R106, R67.reuse, 0x1, P2 ;  /* 0x000000436ac17211 */ /* 0x080fe400010f0eff */
[----:B------:R-:W-:Y:S01]  /*1a90*/  LEA R132, P2, R112, R202, 0x1 ;  /* 0x000000ca70847211 */ /* 0x000fe200078408ff */
[----:B------:R-:W-:Y:S01]  /*1aa0*/  IMAD R100, R3, 0x2, R98 ;  /* 0x0000000203647824 */ /* 0x000fe200078e0262 */
[----:B------:R-:W-:-:S02]  /*1ab0*/  LEA.HI.X.SX32 R191, R114, R67, 0x1, P3 ;  /* 0x0000004372bf7211 */ /* 0x000fc400018f0eff */
[-C--:B------:R-:W-:Y:S02]  /*1ac0*/  LEA R130, P3, R72, R202.reuse, 0x1 ;  /* 0x000000ca48827211 */ /* 0x080fe400078608ff */
[-C--:B------:R-:W-:Y:S02]  /*1ad0*/  LEA R134, P1, R104, R202.reuse, 0x1 ;  /* 0x000000ca68867211 */ /* 0x080fe400078208ff */
[-C--:B------:R-:W-:Y:S02]  /*1ae0*/  LEA.HI.X.SX32 R133, R112, R67.reuse, 0x1, P2 ;  /* 0x0000004370857211 */ /* 0x080fe400010f0eff */
[----:B------:R-:W-:Y:S02]  /*1af0*/  LEA R150, P2, R118, R202, 0x1 ;  /* 0x000000ca76967211 */ /* 0x000fe400078408ff */
[----:B------:R-:W-:Y:S02]  /*1b00*/  LEA.HI.X.SX32 R131, R72, R67, 0x1, P3 ;  /* 0x0000004348837211 */ /* 0x000fe400018f0eff */
[----:B------:R-:W-:-:S02]  /*1b10*/  LEA R72, R3, R100, 0x1 ;  /* 0x0000006403487211 */ /* 0x000fc400078e08ff */
[-C--:B------:R-:W-:Y:S02]  /*1b20*/  LEA.HI.X.SX32 R135, R104, R67.reuse, 0x1, P1 ;  /* 0x0000004368877211 */ /* 0x080fe400008f0eff */
[-C--:B------:R-:W-:Y:S02]  /*1b30*/  LEA R152, P1, R110, R202.reuse, 0x1 ;  /* 0x000000ca6e987211 */ /* 0x080fe400078208ff */
[-C--:B------:R-:W-:Y:S02]  /*1b40*/  LEA.HI.X.SX32 R151, R118, R67.reuse, 0x1, P2 ;  /* 0x0000004376977211 */ /* 0x080fe400010f0eff */
[----:B------:R-:W-:Y:S02]  /*1b50*/  LEA R168, P2, R78, R202, 0x1 ;  /* 0x000000ca4ea87211 */ /* 0x000fe400078408ff */
[----:B------:R-:W-:Y:S02]  /*1b60*/  LEA R102, R3, R72, 0x1 ;  /* 0x0000004803667211 */ /* 0x000fe400078e08ff */
[----:B------:R-:W-:-:S02]  /*1b70*/  LEA.HI.X.SX32 R153, R110, R67, 0x1, P1 ;  /* 0x000000436e997211 */ /* 0x000fc400008f0eff */
[-C--:B------:R-:W-:Y:S02]  /*1b80*/  LEA R170, P1, R116, R202.reuse, 0x1 ;  /* 0x000000ca74aa7211 */ /* 0x080fe400078208ff */
[-C--:B------:R-:W-:Y:S02]  /*1b90*/  LEA R148, P3, R80, R202.reuse, 0x1 ;  /* 0x000000ca50947211 */ /* 0x080fe400078608ff */
[-C--:B------:R-:W-:Y:S01]  /*1ba0*/  LEA.HI.X.SX32 R169, R78, R67.reuse, 0x1, P2 ;  /* 0x000000434ea97211 */ /* 0x080fe200010f0eff */
[----:B------:R-:W-:Y:S01]  /*1bb0*/  IMAD R78, R3, 0x2, R102 ;  /* 0x00000002034e7824 */ /* 0x000fe200078e0266 */
[-C--:B------:R-:W-:Y:S02]  /*1bc0*/  LEA.HI.X.SX32 R171, R116, R67.reuse, 0x1, P1 ;  /* 0x0000004374ab7211 */ /* 0x080fe400008f0eff */
[----:B------:R-:W-:Y:S02]  /*1bd0*/  LEA.HI.X.SX32 R149, R80, R67, 0x1, P3 ;  /* 0x0000004350957211 */ /* 0x000fe400018f0eff */
[----:B------:R-:W-:-:S02]  /*1be0*/  LEA R188, P1, R120, R202, 0x1 ;  /* 0x000000ca78bc7211 */ /* 0x000fc400078208ff */
[----:B------:R-:W-:Y:S02]  /*1bf0*/  LEA R166, P3, R74, R202, 0x1 ;  /* 0x000000ca4aa67211 */ /* 0x000fe400078608ff */
[C---:B------:R-:W-:Y:S02]  /*1c00*/  LEA R80, R3.reuse, R78, 0x1 ;  /* 0x0000004e03507211 */ /* 0x040fe400078e08ff */
[-C--:B------:R-:W-:Y:S02]  /*1c10*/  LEA.HI.X.SX32 R189, R120, R67.reuse, 0x1, P1 ;  /* 0x0000004378bd7211 */ /* 0x080fe400008f0eff */
[----:B------:R-:W-:Y:S02]  /*1c20*/  LEA.HI.X.SX32 R167, R74, R67, 0x1, P3 ;  /* 0x000000434aa77211 */ /* 0x000fe400018f0eff */
[----:B------:R-:W-:Y:S02]  /*1c30*/  LEA R128, P1, R82, R202, 0x1 ;  /* 0x000000ca52807211 */ /* 0x000fe400078208ff */
[----:B------:R-:W-:-:S02]  /*1c40*/  LEA R74, R3, R80, 0x1 ;  /* 0x00000050034a7211 */ /* 0x000fc400078e08ff */
[-C--:B------:R-:W-:Y:S02]  /*1c50*/  LEA.HI.X.SX32 R129, R82, R67.reuse, 0x1, P1 ;  /* 0x0000004352817211 */ /* 0x080fe400008f0eff */
[-C--:B------:R-:W-:Y:S01]  /*1c60*/  LEA R146, P1, R76, R202.reuse, 0x1 ;  /* 0x000000ca4c927211 */ /* 0x080fe200078208ff */
[C---:B------:R-:W-:Y:S01]  /*1c70*/  IMAD R82, R3.reuse, 0x2, R74 ;  /* 0x0000000203527824 */ /* 0x040fe200078e024a */
[----:B------:R-:W-:Y:S02]  /*1c80*/  LEA R186, P2, R84, R202, 0x1 ;  /* 0x000000ca54ba7211 */ /* 0x000fe400078408ff */
[-C--:B------:R-:W-:Y:S02]  /*1c90*/  LEA.HI.X.SX32 R147, R76, R67.reuse, 0x1, P1 ;  /* 0x000000434c937211 */ /* 0x080fe400008f0eff */
[----:B------:R-:W-:Y:S02]  /*1ca0*/  LEA R76, R3, R82, 0x1 ;  /* 0x00000052034c7211 */ /* 0x000fe400078e08ff */
[----:B------:R-:W-:-:S02]  /*1cb0*/  LEA.HI.X.SX32 R187, R84, R67, 0x1, P2 ;  /* 0x0000004354bb7211 */ /* 0x000fc400010f0eff */
[C---:B------:R-:W-:Y:S02]  /*1cc0*/  LEA R126, P2, R86.reuse, R202, 0x1 ;  /* 0x000000ca567e7211 */ /* 0x040fe400078408ff */
[C---:B------:R-:W-:Y:S02]  /*1cd0*/  LEA R84, R3.reuse, R76, 0x1 ;  /* 0x0000004c03547211 */ /* 0x040fe400078e08ff */
[-C--:B------:R-:W-:Y:S02]  /*1ce0*/  LEA.HI.X.SX32 R127, R86, R67.reuse, 0x1, P2 ;  /* 0x00000043567f7211 */ /* 0x080fe400010f0eff */
[-C--:B------:R-:W-:Y:S01]  /*1cf0*/  LEA R184, P3, R88, R202.reuse, 0x1 ;  /* 0x000000ca58b87211 */ /* 0x080fe200078608ff */
[----:B------:R-:W-:Y:S01]  /*1d00*/  IMAD R86, R3, 0x2, R84 ;  /* 0x0000000203567824 */ /* 0x000fe200078e0254 */
[----:B------:R-:W-:Y:S02]  /*1d10*/  LEA R164, P1, R90, R202, 0x1 ;  /* 0x000000ca5aa47211 */ /* 0x000fe400078208ff */
[----:B------:R-:W-:-:S02]  /*1d20*/  LEA.HI.X.SX32 R185, R88, R67, 0x1, P3 ;  /* 0x0000004358b97211 */ /* 0x000fc400018f0eff */
[C---:B------:R-:W-:Y:S02]  /*1d30*/  LEA R88, R3.reuse, R86, 0x1 ;  /* 0x0000005603587211 */ /* 0x040fe400078e08ff */
[-C--:B------:R-:W-:Y:S02]  /*1d40*/  LEA R144, P2, R92, R202.reuse, 0x1 ;  /* 0x000000ca5c907211 */ /* 0x080fe400078408ff */
[-C--:B------:R-:W-:Y:S02]  /*1d50*/  LEA R124, P3, R94, R202.reuse, 0x1 ;  /* 0x000000ca5e7c7211 */ /* 0x080fe400078608ff */
[----:B------:R-:W-:Y:S02]  /*1d60*/  LEA.HI.X.SX32 R165, R90, R67, 0x1, P1 ;  /* 0x000000435aa57211 */ /* 0x000fe400008f0eff */
[----:B------:R-:W-:Y:S02]  /*1d70*/  LEA R182, P1, R96, R202, 0x1 ;  /* 0x000000ca60b67211 */ /* 0x000fe400078208ff */
[----:B------:R-:W-:-:S02]  /*1d80*/  LEA R90, R3, R88, 0x1 ;  /* 0x00000058035a7211 */ /* 0x000fc400078e08ff */
[-C--:B------:R-:W-:Y:S02]  /*1d90*/  LEA.HI.X.SX32 R145, R92, R67.reuse, 0x1, P2 ;  /* 0x000000435c917211 */ /* 0x080fe400010f0eff */
[-C--:B------:R-:W-:Y:S01]  /*1da0*/  LEA.HI.X.SX32 R125, R94, R67.reuse, 0x1, P3 ;  /* 0x000000435e7d7211 */ /* 0x080fe200018f0eff */
[----:B------:R-:W-:Y:S01]  /*1db0*/  IMAD R92, R3, 0x2, R90 ;  /* 0x00000002035c7824 */ /* 0x000fe200078e025a */
[-C--:B------:R-:W-:Y:S02]  /*1dc0*/  LEA R162, P2, R98, R202.reuse, 0x1 ;  /* 0x000000ca62a27211 */ /* 0x080fe400078408ff */
[-C--:B------:R-:W-:Y:S02]  /*1dd0*/  LEA R142, P3, R100, R202.reuse, 0x1 ;  /* 0x000000ca648e7211 */ /* 0x080fe400078608ff */
[----:B------:R-:W-:Y:S02]  /*1de0*/  LEA.HI.X.SX32 R183, R96, R67, 0x1, P1 ;  /* 0x0000004360b77211 */ /* 0x000fe400008f0eff */
[----:B------:R-:W-:-:S02]  /*1df0*/  LEA R122, P1, R72, R202, 0x1 ;  /* 0x000000ca487a7211 */ /* 0x000fc400078208ff */
[-C--:B------:R-:W-:Y:S02]  /*1e00*/  LEA.HI.X.SX32 R163, R98, R67.reuse, 0x1, P2 ;  /* 0x0000004362a37211 */ /* 0x080fe400010f0eff */
[-C--:B------:R-:W-:Y:S02]  /*1e10*/  LEA.HI.X.SX32 R143, R100, R67.reuse, 0x1, P3 ;  /* 0x00000043648f7211 */ /* 0x080fe400018f0eff */
[-C--:B------:R-:W-:Y:S02]  /*1e20*/  LEA R250, P2, R102, R202.reuse, 0x1 ;  /* 0x000000ca66fa7211 */ /* 0x080fe400078408ff */
[----:B------:R-:W-:Y:S02]  /*1e30*/  LEA R246, P3, R78, R202, 0x1 ;  /* 0x000000ca4ef67211 */ /* 0x000fe400078608ff */
[----:B------:R-:W-:Y:S02]  /*1e40*/  LEA.HI.X.SX32 R123, R72, R67, 0x1, P1 ;  /* 0x00000043487b7211 */ /* 0x000fe400008f0eff */
[----:B------:R-:W-:-:S02]  /*1e50*/  LEA R72, R3, R92, 0x1 ;  /* 0x0000005c03487211 */ /* 0x000fc400078e08ff */
[-C--:B------:R-:W-:Y:S02]  /*1e60*/  LEA.HI.X.SX32 R251, R102, R67.reuse, 0x1, P2 ;  /* 0x0000004366fb7211 */ /* 0x080fe400010f0eff */
[-C--:B------:R-:W-:Y:S01]  /*1e70*/  LEA.HI.X.SX32 R247, R78, R67.reuse, 0x1, P3 ;  /* 0x000000434ef77211 */ /* 0x080fe200018f0eff */
[----:B------:R0:W-:Y:S01]  /*1e80*/  STL.64 [R1+0x138], R200 ;  /* 0x000138c801007387 */ /* 0x0001e20000100a00 */
[----:B------:R-:W-:Y:S02]  /*1e90*/  LEA R242, P2, R74, R202, 0x1 ;  /* 0x000000ca4af27211 */ /* 0x000fe400078408ff */
[C---:B------:R-:W-:Y:S01]  /*1ea0*/  LEA R78, R3.reuse, R72, 0x1 ;  /* 0x00000048034e7211 */ /* 0x040fe200078e08ff */
[----:B------:R0:W-:Y:S01]  /*1eb0*/  STL.64 [R1+0x130], R180 ;  /* 0x000130b401007387 */ /* 0x0001e20000100a00 */
[----:B------:R-:W-:Y:S02]  /*1ec0*/  LEA R244, P1, R80, R202, 0x1 ;  /* 0x000000ca50f47211 */ /* 0x000fe400078208ff */
[----:B------:R-:W-:Y:S01]  /*1ed0*/  LEA.HI.X.SX32 R243, R74, R67, 0x1, P2 ;  /* 0x000000434af37211 */ /* 0x000fe200010f0eff */
[----:B------:R0:W-:Y:S01]  /*1ee0*/  STL.64 [R1+0x128], R160 ;  /* 0x000128a001007387 */ /* 0x0001e20000100a00 */
[----:B------:R-:W-:-:S03]  /*1ef0*/  IMAD R74, R3, 0x2, R78 ;  /* 0x00000002034a7824 */ /* 0x000fc600078e024e */
[----:B------:R0:W-:Y:S01]  /*1f00*/  STL.64 [R1+0x120], R140 ;  /* 0x0001208c01007387 */ /* 0x0001e20000100a00 */
[----:B------:R-:W-:-:S03]  /*1f10*/  LEA.HI.X.SX32 R245, R80, R67, 0x1, P1 ;  /* 0x0000004350f57211 */ /* 0x000fc600008f0eff */
[----:B------:R0:W-:Y:S01]  /*1f20*/  STL.64 [R1+0x118], R198 ;  /* 0x000118c601007387 */ /* 0x0001e20000100a00 */
[----:B------:R-:W-:-:S03]  /*1f30*/  LEA R238, P1, R76, R202, 0x1 ;  /* 0x000000ca4cee7211 */ /* 0x000fc600078208ff */
[----:B------:R0:W-:Y:S01]  /*1f40*/  STL.64 [R1+0x110], R178 ;  /* 0x000110b201007387 */ /* 0x0001e20000100a00 */
[----:B------:R-:W-:-:S03]  /*1f50*/  LEA R80, R3, R74, 0x1 ;  /* 0x0000004a03507211 */ /* 0x000fc600078e08ff */
[----:B------:R0:W-:Y:S04]  /*1f60*/  STL.64 [R1+0x108], R158 ;  /* 0x0001089e01007387 */ /* 0x0001e80000100a00 */
[----:B------:R0:W-:Y:S04]  /*1f70*/  STL.64 [R1+0xf8], R196 ;  /* 0x0000f8c401007387 */ /* 0x0001e80000100a00 */
        /* <DEDUP_REMOVED lines=13> */
[----:B------:R-:W-:-:S03]  /*2050*/  IMAD R82, R3, 0x2, R76 ;  /* 0x0000000203527824 */ /* 0x000fc600078e024c */
[----:B------:R0:W-:Y:S04]  /*2060*/  STL.64 [R1+0xb8], R192 ;  /* 0x0000b8c001007387 */ /* 0x0001e80000100a00 */
[----:B------:R0:W-:Y:S04]  /*2070*/  STL.64 [R1+0xb0], R172 ;  /* 0x0000b0ac01007387 */ /* 0x0001e80000100a00 */
[----:B------:R0:W-:Y:S01]  /*2080*/  STL.64 [R1+0xa8], R152 ;  /* 0x0000a89801007387 */ /* 0x0001e20000100a00 */
[----:B------:R-:W-:-:S03]  /*2090*/  LEA R234, P3, R86, R202, 0x1 ;  /* 0x000000ca56ea7211 */ /* 0x000fc600078608ff */
[----:B------:R0:W-:Y:S01]  /*20a0*/  STL.64 [R1+0x98], R190 ;  /* 0x000098be01007387 */ /* 0x0001e20000100a00 */
[----:B------:R-:W-:-:S03]  /*20b0*/  LEA.HI.X.SX32 R237, R84, R67, 0x1, P2 ;  /* 0x0000004354ed7211 */ /* 0x000fc600010f0eff */
[----:B------:R0:W-:Y:S01]  /*20c0*/  STL.64 [R1+0xa0], R132 ;  /* 0x0000a08401007387 */ /* 0x0001e20000100a00 */
[----:B------:R-:W-:-:S03]  /*20d0*/  LEA R232, P1, R88, R202, 0x1 ;  /* 0x000000ca58e87211 */ /* 0x000fc600078208ff */
[----:B------:R0:W-:Y:S01]  /*20e0*/  STL.64 [R1+0x90], R170 ;  /* 0x000090aa01007387 */ /* 0x0001e20000100a00 */
[----:B------:R-:W-:-:S03]  /*20f0*/  LEA R84, R3, R82, 0x1 ;  /* 0x0000005203547211 */ /* 0x000fc600078e08ff */
[----:B------:R0:W-:Y:S01]  /*2100*/  STL.64 [R1+0x88], R150 ;  /* 0x0000889601007387 */ /* 0x0001e20000100a00 */
[----:B------:R-:W-:-:S03]  /*2110*/  LEA.HI.X.SX32 R235, R86, R67, 0x1, P3 ;  /* 0x0000004356eb7211 */ /* 0x000fc600018f0eff */
[----:B------:R0:W-:Y:S01]  /*2120*/  STL.64 [R1+0x80], R130 ;  /* 0x0000808201007387 */ /* 0x0001e20000100a00 */
[----:B------:R-:W-:-:S03]  /*2130*/  LEA R230, P2, R90, R202, 0x1 ;  /* 0x000000ca5ae67211 */ /* 0x000fc600078408ff */
[----:B------:R0:W-:Y:S01]  /*2140*/  STL.64 [R1+0x78], R188 ;  /* 0x000078bc01007387 */ /* 0x0001e20000100a00 */
[----:B------:R-:W-:-:S03]  /*2150*/  LEA.HI.X.SX32 R233, R88, R67, 0x1, P1 ;  /* 0x0000004358e97211 */ /* 0x000fc600008f0eff */
[----:B------:R0:W-:Y:S01]  /*2160*/  STL.64 [R1+0x70], R168 ;  /* 0x000070a801007387 */ /* 0x0001e20000100a00 */
[-C--:B------:R-:W-:Y:S02]  /*2170*/  LEA R228, P3, R92, R202.reuse, 0x1 ;  /* 0x000000ca5ce47211 */ /* 0x080fe400078608ff */
[----:B------:R-:W-:Y:S01]  /*2180*/  LEA R226, P1, R72, R202, 0x1 ;  /* 0x000000ca48e27211 */ /* 0x000fe200078208ff */
[----:B------:R0:W-:Y:S01]  /*2190*/  STL.64 [R1+0x68], R148 ;  /* 0x0000689401007387 */ /* 0x0001e20000100a00 */
[----:B------:R-:W-:-:S03]  /*21a0*/  LEA R86, R3, R84, 0x1 ;  /* 0x0000005403567211 */ /* 0x000fc600078e08ff */
[----:B------:R0:W-:Y:S01]  /*21b0*/  STL.64 [R1+0x60], R128 ;  /* 0x0000608001007387 */ /* 0x0001e20000100a00 */
[----:B------:R-:W-:-:S03]  /*21c0*/  LEA.HI.X.SX32 R231, R90, R67, 0x1, P2 ;  /* 0x000000435ae77211 */ /* 0x000fc600010f0eff */
[----:B------:R0:W-:Y:S01]  /*21d0*/  STL.64 [R1+0x58], R186 ;  /* 0x000058ba01007387 */ /* 0x0001e20000100a00 */
[----:B------:R-:W-:-:S03]  /*21e0*/  LEA.HI.X.SX32 R229, R92, R67, 0x1, P3 ;  /* 0x000000435ce57211 */ /* 0x000fc600018f0eff */
[----:B------:R0:W-:Y:S01]  /*21f0*/  STL.64 [R1+0x50], R166 ;  /* 0x000050a601007387 */ /* 0x0001e20000100a00 */
[-C--:B------:R-:W-:Y:S02]  /*2200*/  LEA R224, P2, R78, R202.reuse, 0x1 ;  /* 0x000000ca4ee07211 */ /* 0x080fe400078408ff */
[-C--:B------:R-:W-:Y:S01]  /*2210*/  LEA.HI.X.SX32 R227, R72, R67.reuse, 0x1, P1 ;  /* 0x0000004348e37211 */ /* 0x080fe200008f0eff */
[----:B------:R0:W-:Y:S01]  /*2220*/  STL.64 [R1+0x48], R146 ;  /* 0x0000489201007387 */ /* 0x0001e20000100a00 */
[----:B------:R-:W-:Y:S01]  /*2230*/  LEA R222, P3, R74, R202, 0x1 ;  /* 0x000000ca4ade7211 */ /* 0x000fe200078608ff */
[----:B------:R-:W-:Y:S02]  /*2240*/  IMAD R72, R3, 0x2, R86 ;  /* 0x0000000203487824 */ /* 0x000fe400078e0256 */
[----:B------:R0:W-:Y:S01]  /*2250*/  STL.64 [R1+0x38], R184 ;  /* 0x000038b801007387 */ /* 0x0001e20000100a00 */
[----:B------:R-:W-:-:S03]  /*2260*/  LEA.HI.X.SX32 R225, R78, R67, 0x1, P2 ;  /* 0x000000434ee17211 */ /* 0x000fc600010f0eff */
[----:B------:R0:W-:Y:S01]  /*2270*/  STL.64 [R1+0x40], R126 ;  /* 0x0000407e01007387 */ /* 0x0001e20000100a00 */
[----:B------:R-:W-:-:S03]  /*2280*/  LEA.HI.X.SX32 R223, R74, R67, 0x1, P3 ;  /* 0x000000434adf7211 */ /* 0x000fc600018f0eff */
[----:B------:R0:W-:Y:S01]  /*2290*/  STL.64 [R1+0x30], R164 ;  /* 0x000030a401007387 */ /* 0x0001e20000100a00 */
[----:B------:R-:W-:-:S03]  /*22a0*/  LEA R218, P2, R76, R202, 0x1 ;  /* 0x000000ca4cda7211 */ /* 0x000fc600078408ff */
[----:B------:R0:W-:Y:S01]  /*22b0*/  STL.64 [R1+0x28], R144 ;  /* 0x0000289001007387 */ /* 0x0001e20000100a00 */
[----:B------:R-:W-:-:S03]  /*22c0*/  LEA R74, R3, R72, 0x1 ;  /* 0x00000048034a7211 */ /* 0x000fc600078e08ff */
[----:B------:R0:W-:Y:S04]  /*22d0*/  STL.64 [R1+0x20], R124 ;  /* 0x0000207c01007387 */ /* 0x0001e80000100a00 */
[----:B------:R0:W-:Y:S01]  /*22e0*/  STL.64 [R1+0x18], R182 ;  /* 0x000018b601007387 */ /* 0x0001e20000100a00 */
[----:B------:R-:W-:-:S03]  /*22f0*/  LEA.HI.X.SX32 R219, R76, R67, 0x1, P2 ;  /* 0x000000434cdb7211 */ /* 0x000fc600010f0eff */
[----:B------:R0:W-:Y:S01]  /*2300*/  STL.64 [R1+0x10], R162 ;  /* 0x000010a201007387 */ /* 0x0001e20000100a00 */
[----:B------:R-:W-:-:S03]  /*2310*/  LEA R76, R3, R74, 0x1 ;  /* 0x0000004a034c7211 */ /* 0x000fc600078e08ff */
[----:B------:R0:W-:Y:S04]  /*2320*/  STL.64 [R1+0x8], R142 ;  /* 0x0000088e01007387 */ /* 0x0001e80000100a00 */
[----:B------:R0:W-:Y:S01]  /*2330*/  STL.64 [R1], R122 ;  /* 0x0000007a01007387 */ /* 0x0001e20000100a00 */
[-C--:B------:R-:W-:Y:S02]  /*2340*/  LEA R220, P1, R80, R202.reuse, 0x1 ;  /* 0x000000ca50dc7211 */ /* 0x080fe400078208ff */
[----:B------:R-:W-:Y:S01]  /*2350*/  LEA R216, P3, R82, R202, 0x1 ;  /* 0x000000ca52d87211 */ /* 0x000fe200078608ff */
[----:B------:R-:W-:Y:S01]  /*2360*/  IMAD R78, R3, 0x2, R76 ;  /* 0x00000002034e7824 */ /* 0x000fe200078e024c */
[-C--:B------:R-:W-:Y:S02]  /*2370*/  LEA.HI.X.SX32 R221, R80, R67.reuse, 0x1, P1 ;  /* 0x0000004350dd7211 */ /* 0x080fe400008f0eff */
[----:B------:R-:W-:-:S02]  /*2380*/  LEA.HI.X.SX32 R217, R82, R67, 0x1, P3 ;  /* 0x0000004352d97211 */ /* 0x000fc400018f0eff */
[-C--:B------:R-:W-:Y:S02]  /*2390*/  LEA R214, P1, R84, R202.reuse, 0x1 ;  /* 0x000000ca54d67211 */ /* 0x080fe400078208ff */
[-C--:B------:R-:W-:Y:S02]  /*23a0*/  LEA R212, P2, R86, R202.reuse, 0x1 ;  /* 0x000000ca56d47211 */ /* 0x080fe400078408ff */
[----:B------:R-:W-:Y:S02]  /*23b0*/  LEA R210, P3, R72, R202, 0x1 ;  /* 0x000000ca48d27211 */ /* 0x000fe400078608ff */
[----:B------:R-:W-:Y:S02]  /*23c0*/  R2UR UR8, R69 ;  /* 0x00000000450872ca */ /* 0x000fe400000e0000 */
[----:B------:R-:W-:Y:S02]  /*23d0*/  LEA R69, R3, R78, 0x1 ;  /* 0x0000004e03457211 */ /* 0x000fe400078e08ff */
[----:B------:R-:W-:-:S02]  /*23e0*/  LEA.HI.X.SX32 R215, R84, R67, 0x1, P1 ;  /* 0x0000004354d77211 */ /* 0x000fc400008f0eff */
[-C--:B------:R-:W-:Y:S02]  /*23f0*/  LEA.HI.X.SX32 R213, R86, R67.reuse, 0x1, P2 ;  /* 0x0000004356d57211 */ /* 0x080fe400010f0eff */
[----:B------:R-:W-:Y:S02]  /*2400*/  LEA.HI.X.SX32 R211, R72, R67, 0x1, P3 ;  /* 0x0000004348d37211 */ /* 0x000fe400018f0eff */
[-C--:B------:R-:W-:Y:S02]  /*2410*/  LEA R208, P1, R74, R202.reuse, 0x1 ;  /* 0x000000ca4ad07211 */ /* 0x080fe400078208ff */
[-C--:B------:R-:W-:Y:S02]  /*2420*/  LEA R206, P2, R76, R202.reuse, 0x1 ;  /* 0x000000ca4cce7211 */ /* 0x080fe400078408ff */
[-C--:B------:R-:W-:Y:S02]  /*2430*/  LEA R204, P3, R78, R202.reuse, 0x1 ;  /* 0x000000ca4ecc7211 */ /* 0x080fe400078608ff */
[----:B------:R-:W-:-:S02]  /*2440*/  LEA R202, P4, R69, R202, 0x1 ;  /* 0x000000ca45ca7211 */ /* 0x000fc400078808ff */
[-C--:B------:R-:W-:Y:S02]  /*2450*/  LEA.HI.X.SX32 R209, R74, R67.reuse, 0x1, P1 ;  /* 0x000000434ad17211 */ /* 0x080fe400008f0eff */
[-C--:B------:R-:W-:Y:S02]  /*2460*/  LEA.HI.X.SX32 R207, R76, R67.reuse, 0x1, P2 ;  /* 0x000000434ccf7211 */ /* 0x080fe400010f0eff */
[-C--:B------:R-:W-:Y:S02]  /*2470*/  LEA.HI.X.SX32 R205, R78, R67.reuse, 0x1, P3 ;  /* 0x000000434ecd7211 */ /* 0x080fe400018f0eff */
[----:B------:R-:W-:Y:S01]  /*2480*/  LEA.HI.X.SX32 R203, R69, R67, 0x1, P4 ;  /* 0x0000004345cb7211 */ /* 0x000fe200020f0eff */
[----:B0-----:R-:W-:Y:S06]  /*2490*/  @P0 BRA `(.L_x_5) ;  /* 0x0000000000180947 */ /* 0x001fec0003800000 */
[----:B------:R-:W-:Y:S01]  /*24a0*/  ELECT P1, URZ, PT ;  /* 0x0000000000ff782f */ /* 0x000fe20003820000 */
[----:B------:R-:W-:Y:S01]  /*24b0*/  HFMA2 R67, -RZ, RZ, 0, 5.9604644775390625e-08 ;  /* 0x00000001ff437431 */ /* 0x000fe200000001ff */
[----:B------:R-:W-:Y:S01]  /*24c0*/  UMOV UR4, 0x40 ;  /* 0x0000004000047882 */ /* 0x000fe20000000000 */
[----:B------:R-:W-:Y:S01]  /*24d0*/  UVIRTCOUNT.DEALLOC.SMPOOL 0x80 ;  /* 0x000000800000784c */ /* 0x000fe20000000000 */
[----:B------:R-:W-:-:S09]  /*24e0*/  ULEA UR4, UR6, UR4, 0x18 ;  /* 0x0000000406047291 */ /* 0x000fd2000f8ec0ff */
[----:B------:R0:W-:Y:S03]  /*24f0*/  @P1 STS.U8 [UR4], R67 ;  /* 0x00000043ff001988 */ /* 0x0001e60008000004 */
.L_x_5:
[C---:B------:R-:W-:Y:S01]  /*2500*/  LOP3.LUT R71, R2.reuse, 0x20, RZ, 0x3c, !PT ;  /* 0x0000002002477812 */ /* 0x040fe200078e3cff */
[----:B-----5:R1:W-:Y:S01]  /*2510*/  STS.U16 [R2+UR7], R5 ;  /* 0x0000000502007988 */ /* 0x0203e20008000407 */
[C---:B------:R-:W-:Y:S01]  /*2520*/  LOP3.LUT R69, R2.reuse, 0x40, RZ, 0x3c, !PT ;  /* 0x0000004002457812 */ /* 0x040fe200078e3cff */
[----:B------:R-:W-:Y:S01]  /*2530*/  USHF.L.U32 UR20, UR65, 0x15, URZ ;  /* 0x0000001541147899 */ /* 0x000fe200080006ff */
[----:B0-----:R-:W-:Y:S01]  /*2540*/  LOP3.LUT R67, R2, 0x60, RZ, 0x3c, !PT ;  /* 0x0000006002437812 */ /* 0x001fe200078e3cff */
[----:B------:R0:W-:Y:S01]  /*2550*/  STS.U16 [R2+UR7+0x400], R7 ;  /* 0x0004000702007988 */ /* 0x0001e20008000407 */
[----:B------:R-:W-:Y:S01]  /*2560*/  ULOP3.LUT UR21, UR65, 0x4, URZ, 0xc0, !UPT ;  /* 0x0000000441157892 */ /* 0x000fe2000f8ec0ff */
[----:B------:R-:W-:Y:S01]  /*2570*/  LOP3.LUT P1, RZ, R81, 0xff, RZ, 0xc0, !PT ;  /* 0x000000ff51ff7812 */ /* 0x000fe2000782c0ff */
[----:B------:R-:W-:Y:S01]  /*2580*/  ULOP3.LUT UR20, UR20, 0x600000, URZ, 0xc0, !UPT ;  /* 0x0060000014147892 */ /* 0x000fe2000f8ec0ff */
[----:B------:R2:W-:Y:S01]  /*2590*/  STS.U16 [R2+UR7+0x800], R11 ;  /* 0x0008000b02007988 */ /* 0x0005e20008000407 */
[----:B------:R-:W-:Y:S01]  /*25a0*/  UMOV UR4, 0x1 ;  /* 0x0000000100047882 */ /* 0x000fe20000000000 */
[----:B------:R-:W-:Y:S01]  /*25b0*/  UIADD3 UR10, UPT, UPT, UR7, 0x20000, URZ ;  /* 0x00020000070a7890 */ /* 0x000fe2000fffe0ff */
[----:B-1----:R-:W-:Y:S01]  /*25c0*/  PRMT R5, RZ, 0x7610, R5 ;  /* 0x00007610ff057816 */ /* 0x002fe20000000005 */
[----:B------:R1:W-:Y:S01]  /*25d0*/  STS.U16 [R2+UR7+0xc00], R15 ;  /* 0x000c000f02007988 */ /* 0x0003e20008000407 */
[----:B------:R-:W-:Y:S01]  /*25e0*/  UIADD3 UR9, UPT, UPT, UR8, UR20, URZ ;  /* 0x0000001408097290 */ /* 0x000fe2000fffe0ff */
[----:B0-----:R-:W-:Y:S01]  /*25f0*/  PRMT R7, RZ, 0x7610, R7 ;  /* 0x00007610ff077816 */ /* 0x001fe20000000007 */
[----:B------:R-:W0:Y:S01]  /*2600*/  LDCU UR17, c[0x0][0x3f0] ;  /* 0x00007e00ff1177ac */ /* 0x000e220008000800 */
[----:B------:R3:W-:Y:S01]  /*2610*/  STS.U16 [R2+UR7+0x1000], R19 ;  /* 0x0010001302007988 */ /* 0x0007e20008000407 */
[----:B--2---:R-:W-:Y:S01]  /*2620*/  PRMT R11, RZ, 0x7610, R11 ;  /* 0x00007610ff0b7816 */ /* 0x004fe2000000000b */
[----:B------:R-:W-:-:S02]  /*2630*/  ULEA UR9, UR21, UR9, 0x4 ;  /* 0x0000000915097291 */ /* 0x000fc4000f8e20ff */
[----:B------:R2:W-:Y:S01]  /*2640*/  STS.U16 [R2+UR7+0x1400], R23 ;  /* 0x0014001702007988 */ /* 0x0005e20008000407 */
[----:B------:R-:W-:Y:S01]  /*2650*/  VOTEU.ALL UP0, P1 ;  /* 0x0000000000ff7886 */ /* 0x000fe20000800000 */
[----:B------:R-:W-:Y:S01]  /*2660*/  VOTEU.ALL UP1, P1 ;  /* 0x0000000000ff7886 */ /* 0x000fe20000820000 */
[----:B-1----:R-:W-:Y:S01]  /*2670*/  PRMT R15, RZ, 0x7610, R15 ;  /* 0x00007610ff0f7816 */ /* 0x002fe2000000000f */
[----:B------:R1:W-:Y:S02]  /*2680*/  STS.U16 [R2+UR7+0x1800], R27 ;  /* 0x0018001b02007988 */ /* 0x0003e40008000407 */
[----:B------:R-:W-:-:S04]  /*2690*/  @!UP0 UIADD3 UR12, UPT, UPT, -UR4, 0x100000, URZ ;  /* 0x00100000040c8890 */ /* 0x000fc8000fffe1ff */
[----:B------:R-:W-:Y:S02]  /*26a0*/  @!UP0 USHF.L.U32 UR13, UR12, 0xb, URZ ;  /* 0x0000000b0c0d8899 */ /* 0x000fe400080006ff */
[----:B------:R-:W-:Y:S01]  /*26b0*/  @!UP0 USHF.L.U32 UR12, UR12, 0x1, URZ ;  /* 0x000000010c0c8899 */ /* 0x000fe200080006ff */
[----:B------:R4:W-:Y:S01]  /*26c0*/  STS.U16 [R2+UR7+0x1c00], R31 ;  /* 0x001c001f02007988 */ /* 0x0009e20008000407 */
[----:B---3--:R-:W-:Y:S02]  /*26d0*/  PRMT R19, RZ, 0x7610, R19 ;  /* 0x00007610ff137816 */ /* 0x008fe40000000013 */
[----:B--2---:R-:W-:Y:S01]  /*26e0*/  PRMT R23, RZ, 0x7610, R23 ;  /* 0x00007610ff177816 */ /* 0x004fe20000000017 */
[----:B------:R2:W-:Y:S01]  /*26f0*/  STS.U16 [R2+UR7+0x2000], R35 ;  /* 0x0020002302007988 */ /* 0x0005e20008000407 */
[----:B0-----:R-:W-:Y:S02]  /*2700*/  ISETP.LT.AND P2, PT, RZ, UR17, PT ;  /* 0x00000011ff007c0c */ /* 0x001fe4000bf41270 */
[----:B-1----:R-:W-:Y:S01]  /*2710*/  PRMT R27, RZ, 0x7610, R27 ;  /* 0x00007610ff1b7816 */ /* 0x002fe2000000001b */
[----:B------:R0:W-:Y:S01]  /*2720*/  STS.U16 [R2+UR7+0x2400], R39 ;  /* 0x0024002702007988 */ /* 0x0001e20008000407 */
[----:B----4-:R-:W-:-:S03]  /*2730*/  PRMT R31, RZ, 0x7610, R31 ;  /* 0x00007610ff1f7816 */ /* 0x010fc6000000001f */
[----:B------:R1:W-:Y:S01]  /*2740*/  STS.U16 [R2+UR7+0x2800], R43 ;  /* 0x0028002b02007988 */ /* 0x0003e20008000407 */
[----:B--2---:R-:W-:-:S03]  /*2750*/  PRMT R35, RZ, 0x7610, R35 ;  /* 0x00007610ff237816 */ /* 0x004fc60000000023 */
[----:B------:R2:W-:Y:S01]  /*2760*/  STS.U16 [R2+UR7+0x2c00], R47 ;  /* 0x002c002f02007988 */ /* 0x0005e20008000407 */
[----:B0-----:R-:W-:-:S03]  /*2770*/  PRMT R39, RZ, 0x7610, R39 ;  /* 0x00007610ff277816 */ /* 0x001fc60000000027 */
[----:B------:R0:W-:Y:S01]  /*2780*/  STS.U16 [R2+UR7+0x3000], R53 ;  /* 0x0030003502007988 */ /* 0x0001e20008000407 */
[----:B-1----:R-:W-:-:S03]  /*2790*/  PRMT R43, RZ, 0x7610, R43 ;  /* 0x00007610ff2b7816 */ /* 0x002fc6000000002b */
        /* <DEDUP_REMOVED lines=101> */
[----:B-1----:R-:W-:Y:S01]  /*2df0*/  PRMT R59, RZ, 0x7610, R59 ;  /* 0x00007610ff3b7816 */ /* 0x002fe2000000003b */
[----:B------:R-:W-:Y:S01]  /*2e00*/  STTM.x64 tmem[UR9], RZ ;  /* 0x000000ff000079ed */ /* 0x000fe20008340009 */
[----:B------:R-:W1:Y:S02]  /*2e10*/  FENCE.VIEW.ASYNC.T ;  /* 0x00000000000073c6 */ /* 0x000e640000000200 */
[----:B-1----:R-:W-:Y:S01]  /*2e20*/  BAR.SYNC.DEFER_BLOCKING 0x0 ;  /* 0x0000000000007b1d */ /* 0x002fe20000010000 */
[----:B--2---:R-:W-:Y:S02]  /*2e30*/  PRMT R51, RZ, 0x7610, R51 ;  /* 0x00007610ff337816 */ /* 0x004fe40000000033 */
[----:B0-----:R-:W-:-:S03]  /*2e40*/  PRMT R66, RZ, 0x7610, R66 ;  /* 0x00007610ff427816 */ /* 0x001fc60000000042 */
[----:B------:R-:W0:Y:S02]  /*2e50*/  FENCE.VIEW.ASYNC.S ;  /* 0x00000000000073c6 */ /* 0x000e240000000000 */
[----:B0-----:R0:W1:Y:S02]  /*2e60*/  @!UP1 SYNCS.EXCH.64 URZ, [UR10], UR12 ;  /* 0x0000000c0aff95b2 */ /* 0x0010640008000100 */
[----:B-1----:R-:W-:Y:S06]  /*2e70*/  BAR.SYNC.DEFER_BLOCKING 0x0 ;  /* 0x0000000000007b1d */ /* 0x002fec0000010000 */
[----:B------:R-:W2:Y:S04]  /*2e80*/  @P2 LDG.E.U16 R5, desc[UR18][R200.64] ;  /* 0x00000012c8052981 */ /* 0x000ea8000c1e1500 */
[----:B------:R-:W3:Y:S04]  /*2e90*/  @P2 LDG.E.U16 R7, desc[UR18][R198.64] ;  /* 0x00000012c6072981 */ /* 0x000ee8000c1e1500 */
[----:B------:R-:W4:Y:S04]  /*2ea0*/  @P2 LDG.E.U16 R11, desc[UR18][R196.64] ;  /* 0x00000012c40b2981 */ /* 0x000f28000c1e1500 */
        /* <DEDUP_REMOVED lines=60> */
[----:B------:R-:W4:Y:S01]  /*3270*/  @P2 LDG.E.U16 R66, desc[UR18][R202.64] ;  /* 0x00000012ca422981 */ /* 0x000f22000c1e1500 */
[----:B0-----:R-:W-:-:S04]  /*3280*/  @!UP0 UIADD3 UR12, UPT, UPT, -UR4, 0x100000, URZ ;  /* 0x00100000040c8890 */ /* 0x001fc8000fffe1ff */
[----:B------:R-:W-:Y:S02]  /*3290*/  @!UP0 USHF.L.U32 UR13, UR12, 0xb, URZ ;  /* 0x0000000b0c0d8899 */ /* 0x000fe400080006ff */
[----:B------:R-:W-:Y:S01]  /*32a0*/  @!UP0 USHF.L.U32 UR12, UR12, 0x1, URZ ;  /* 0x000000010c0c8899 */ /* 0x000fe200080006ff */
[----:B------:R-:W-:Y:S01]  /*32b0*/  VOTEU.ALL UP1, P1 ;  /* 0x0000000000ff7886 */ /* 0x000fe20000820000 */
[----:B------:R-:W-:-:S04]  /*32c0*/  @!UP0 UIADD3 UR4, UPT, UPT, -UR4, 0x100000, URZ ;  /* 0x0010000004048890 */ /* 0x000fc8000fffe1ff */
[----:B------:R-:W-:Y:S02]  /*32d0*/  @!UP0 USHF.L.U32 UR5, UR4, 0xb, URZ ;  /* 0x0000000b04058899 */ /* 0x000fe400080006ff */
[----:B------:R-:W-:Y:S02]  /*32e0*/  @!UP0 USHF.L.U32 UR4, UR4, 0x1, URZ ;  /* 0x0000000104048899 */ /* 0x000fe400080006ff */
[----:B------:R-:W-:Y:S01]  /*32f0*/  UIADD3 UR11, UPT, UPT, UR8, 0x80, URZ ;  /* 0x00000080080b7890 */ /* 0x000fe2000fffe0ff */
[----:B------:R-:W-:Y:S01]  /*3300*/  ISETP.EQ.U32.AND P3, PT, RZ, UR65, P2 ;  /* 0x00000041ff007c0c */ /* 0x000fe20009762070 */
[----:B------:R-:W-:Y:S02]  /*3310*/  UIADD3 UR16, UPT, UPT, UR7, 0x10000, URZ ;  /* 0x0001000007107890 */ /* 0x000fe4000fffe0ff */
[----:B------:R0:W1:Y:S01]  /*3320*/  @!UP1 SYNCS.EXCH.64 URZ, [UR7+0x20008], UR12 ;  /* 0x0200080c07ff95b2 */ /* 0x0000620008000100 */
[----:B------:R-:W-:Y:S01]  /*3330*/  VOTEU.ALL UP1, P1 ;  /* 0x0000000000ff7886 */ /* 0x000fe20000820000 */
[----:B0-----:R-:W-:-:S04]  /*3340*/  UIADD3 UR12, UPT, UPT, UR20, UR11, URZ ;  /* 0x0000000b140c7290 */ /* 0x001fc8000fffe0ff */
[----:B------:R-:W-:Y:S01]  /*3350*/  ULEA UR12, UR21, UR12, 0x12 ;  /* 0x0000000c150c7291 */ /* 0x000fe2000f8e90ff */
[----:B--2---:R0:W-:Y:S04]  /*3360*/  STS.U16 [R2+UR7+0x8000], R5 ;  /* 0x0080000502007988 */ /* 0x0041e80008000407 */
[----:B---3--:R0:W-:Y:S04]  /*3370*/  STS.U16 [R2+UR7+0x8400], R7 ;  /* 0x0084000702007988 */ /* 0x0081e80008000407 */
[----:B----4-:R0:W-:Y:S04]  /*3380*/  STS.U16 [R2+UR7+0x8800], R11 ;  /* 0x0088000b02007988 */ /* 0x0101e80008000407 */
[----:B------:R0:W-:Y:S04]  /*3390*/  STS.U16 [R2+UR7+0x8c00], R15 ;  /* 0x008c000f02007988 */ /* 0x0001e80008000407 */
        /* <DEDUP_REMOVED lines=59> */
[----:B------:R0:W-:Y:S01]  /*3750*/  STS.U16 [R67+UR7+0xbf00], R66 ;  /* 0x00bf004243007988 */ /* 0x0001e20008000407 */
[----:B-1----:R1:W-:Y:S06]  /*3760*/  MEMBAR.ALL.CTA ;  /* 0x0000000000007992 */ /* 0x0023ec0000008000 */
[----:B-1----:R-:W-:Y:S04]  /*3770*/  FENCE.VIEW.ASYNC.S ;  /* 0x00000000000073c6 */ /* 0x002fe80000000000 */
[----:B------:R-:W1:Y:S02]  /*3780*/  FENCE.VIEW.ASYNC.S ;  /* 0x00000000000073c6 */ /* 0x000e640000000000 */
[----:B-1----:R0:W1:Y:S02]  /*3790*/  @!UP1 SYNCS.EXCH.64 URZ, [UR7+0x10000], UR4 ;  /* 0x0100000407ff95b2 */ /* 0x0020640008000100 */
[----:B-1----:R-:W-:Y:S06]  /*37a0*/  BAR.SYNC.DEFER_BLOCKING 0x0 ;  /* 0x0000000000007b1d */ /* 0x002fec0000010000 */
[----:B0-----:R-:W-:Y:S05]  /*37b0*/  @!P3 BRA `(.L_x_6) ;  /* 0x0000000000dcb947 */ /* 0x001fea0003800000 */
[----:B------:R-:W-:Y:S02]  /*37c0*/  USHF.R.U32.HI UR13, URZ, 0x4, UR7 ;  /* 0x00000004ff0d7899 */ /* 0x000fe40008011607 */
[----:B------:R-:W-:Y:S02]  /*37d0*/  UIADD3 UR5, UPT, UPT, UR7, 0x8000, URZ ;  /* 0x0000800007057890 */ /* 0x000fe4000fffe0ff */
[----:B------:R-:W-:Y:S02]  /*37e0*/  USGXT.U32 UR13, UR13, 0xe ;  /* 0x0000000e0d0d789a */ /* 0x000fe40008000000 */
[----:B------:R-:W-:Y:S02]  /*37f0*/  USHF.R.U32.HI UR5, URZ, 0x4, UR5 ;  /* 0x00000004ff057899 */ /* 0x000fe40008011605 */
[----:B------:R-:W-:Y:S02]  /*3800*/  UIADD3 UR34, UP1, UPT, UR13, 0x4000080, URZ ;  /* 0x040000800d227890 */ /* 0x000fe4000ff3e0ff */
[----:B------:R-:W-:Y:S01]  /*3810*/  USGXT.U32 UR14, UR5, 0xe ;  /* 0x0000000e050e789a */ /* 0x000fe20008000000 */
[----:B------:R-:W-:Y:S01]  /*3820*/  UMOV UR4, URZ ;  /* 0x000000ff00047c82 */ /* 0x000fe20008000000 */
[----:B------:R-:W-:Y:S01]  /*3830*/  UMOV UR6, URZ ;  /* 0x000000ff00067c82 */ /* 0x000fe20008000000 */
[----:B------:R-:W-:-:S02]  /*3840*/  UIADD3.X UR35, UPT, UPT, UR4, 0x40004040, URZ, UP1, !UPT ;  /* 0x4000404004237890 */ /* 0x000fc40008ffe4ff */
[----:B------:R-:W-:Y:S01]  /*3850*/  UIADD3 UR40, UP1, UPT, UR14, 0x2, URZ ;  /* 0x000000020e287890 */ /* 0x000fe2000ff3e0ff */
[----:B------:R-:W-:Y:S01]  /*3860*/  UMOV UR4, UR16 ;  /* 0x0000001000047c82 */ /* 0x000fe20008000000 */
[----:B------:R-:W-:Y:S02]  /*3870*/  UMOV UR5, URZ ;  /* 0x000000ff00057c82 */ /* 0x000fe40008000000 */
[----:B------:R-:W-:Y:S01]  /*3880*/  UIADD3.X UR41, UPT, UPT, UR6, 0x40004040, URZ, UP1, !UPT ;  /* 0x4000404006297890 */ /* 0x000fe20008ffe4ff */
[----:B------:R-:W-:Y:S01]  /*3890*/  UMOV UR64, UR4 ;  /* 0x0000000400407c82 */ /* 0x000fe20008000000 */
[----:B------:R-:W-:Y:S02]  /*38a0*/  ULOP3.LUT UR4, UR13, 0x4000000, URZ, 0xfc, !UPT ;  /* 0x040000000d047892 */ /* 0x000fe4000f8efcff */
[----:B------:R-:W-:Y:S02]  /*38b0*/  UIADD3.64 UR42, UPT, UPT, UR34, 0x80, URZ ;  /* 0x00000080222a7897 */ /* 0x000fe4000fffe0ff */
[----:B------:R-:W-:-:S02]  /*38c0*/  UIADD3.64 UR54, UPT, UPT, UR40, 0x2, URZ ;  /* 0x0000000228367897 */ /* 0x000fc4000fffe0ff */
[----:B------:R-:W-:Y:S02]  /*38d0*/  UIADD3.64 UR44, UPT, UPT, UR34, 0x100, URZ ;  /* 0x00000100222c7897 */ /* 0x000fe4000fffe0ff */
[----:B------:R-:W-:Y:S02]  /*38e0*/  UIADD3.64 UR56, UPT, UPT, UR40, 0x4, URZ ;  /* 0x0000000428387897 */ /* 0x000fe4000fffe0ff */
[----:B------:R-:W-:Y:S02]  /*38f0*/  UIADD3.64 UR46, UPT, UPT, UR34, 0x180, URZ ;  /* 0x00000180222e7897 */ /* 0x000fe4000fffe0ff */
[----:B------:R-:W-:Y:S02]  /*3900*/  UIADD3.64 UR58, UPT, UPT, UR40, 0x3fe, URZ ;  /* 0x000003fe283a7897 */ /* 0x000fe4000fffe0ff */
[----:B------:R-:W-:Y:S02]  /*3910*/  UIADD3.64 UR48, UPT, UPT, UR34, 0x200, URZ ;  /* 0x0000020022307897 */ /* 0x000fe4000fffe0ff */
[----:B------:R-:W-:-:S02]  /*3920*/  UIADD3.64 UR60, UPT, UPT, UR40, 0x400, URZ ;  /* 0x00000400283c7897 */ /* 0x000fc4000fffe0ff */
[----:B------:R-:W-:Y:S02]  /*3930*/  UIADD3.64 UR50, UPT, UPT, UR34, 0x280, URZ ;  /* 0x0000028022327897 */ /* 0x000fe4000fffe0ff */
[----:B------:R-:W-:Y:S01]  /*3940*/  UIADD3.64 UR62, UPT, UPT, UR40, 0x402, URZ ;  /* 0x00000402283e7897 */ /* 0x000fe2000fffe0ff */
[----:B------:R-:W-:Y:S01]  /*3950*/  UMOV UR38, 0x0 ;  /* 0x0000000000267882 */ /* 0x000fe20000000000 */
[----:B------:R-:W-:Y:S01]  /*3960*/  UMOV UR39, 0x8208490 ;  /* 0x0820849000277882 */ /* 0x000fe20000000000 */
[----:B------:R-:W-:Y:S01]  /*3970*/  UIADD3.64 UR52, UPT, UPT, UR34, 0x300, URZ ;  /* 0x0000030022347897 */ /* 0x000fe2000fffe0ff */
[----:B------:R-:W-:Y:S01]  /*3980*/  UMOV UR5, 0x40004040 ;  /* 0x4000404000057882 */ /* 0x000fe20000000000 */
[----:B------:R-:W-:Y:S01]  /*3990*/  UIADD3.64 UR66, UPT, UPT, UR40, 0x404, URZ ;  /* 0x0000040428427897 */ /* 0x000fe2000fffe0ff */
[----:B------:R-:W-:Y:S01]  /*39a0*/  UMOV UR15, 0x40004040 ;  /* 0x40004040000f7882 */ /* 0x000fe20000000000 */
[----:B------:R-:W-:Y:S01]  /*39b0*/  UMOV UR36, 0x0 ;  /* 0x0000000000247882 */ /* 0x000fe20000000000 */
[----:B------:R-:W-:Y:S01]  /*39c0*/  UMOV UR37, 0x8208490 ;  /* 0x0820849000257882 */ /* 0x000fe20000000000 */
[----:B------:R-:W-:Y:S01]  /*39d0*/  UMOV UR32, 0x0 ;  /* 0x0000000000207882 */ /* 0x000fe20000000000 */
[----:B------:R-:W-:Y:S01]  /*39e0*/  UMOV UR33, 0x8208490 ;  /* 0x0820849000217882 */ /* 0x000fe20000000000 */
[----:B------:R0:W-:Y:S01]  /*39f0*/  UTCHMMA gdesc[UR4], gdesc[UR14], tmem[UR11], tmem[UR38], idesc[UR39], !UPT ;  /* 0x00ff260e040075ea */ /* 0x0001e2000f80000b */
[----:B------:R-:W-:Y:S01]  /*3a00*/  UMOV UR30, 0x0 ;  /* 0x00000000001e7882 */ /* 0x000fe20000000000 */
[----:B------:R-:W-:Y:S01]  /*3a10*/  UMOV UR31, 0x8208490 ;  /* 0x08208490001f7882 */ /* 0x000fe20000000000 */
[----:B------:R0:W-:Y:S01]  /*3a20*/  UTCHMMA gdesc[UR34], gdesc[UR40], tmem[UR11], tmem[UR36], idesc[UR37], UPT ;  /* 0x00ff2428220075ea */ /* 0x0001e2000b80000b */
        /* <DEDUP_REMOVED lines=12> */
[----:B------:R0:W-:Y:S01]  /*3af0*/  UTCHMMA gdesc[UR50], gdesc[UR62], tmem[UR11], tmem[UR24], idesc[UR25], UPT ;  /* 0x00ff183e320075ea */ /* 0x0001e2000b80000b */
[----:B------:R0:W-:Y:S01]  /*3b00*/  UTCHMMA gdesc[UR52], gdesc[UR66], tmem[UR11], tmem[UR22], idesc[UR23], UPT ;  /* 0x00ff1642340075ea */ /* 0x0001e2000b80000b */
[----:B------:R0:W-:Y:S01]  /*3b10*/  UTCBAR [UR64], URZ ;  /* 0x000000ff400073e9 */ /* 0x0001e200080000ff */
[----:B------:R-:W-:Y:S01]  /*3b20*/  NOP ;  /* 0x0000000000007918 */ /* 0x000fe20000000000 */
.L_x_6:
[----:B------:R-:W-:Y:S05]  /*3b30*/  @!P2 BRA `(.L_x_7) ;  /* 0x000000000008a947 */ /* 0x000fea0003800000 */
[----:B------:R-:W1:Y:S02]  /*3b40*/  SYNCS.PHASECHK.TRANS64.TRYWAIT P4, [UR7+0x10000], RZ ;  /* 0x010000ffff0075a7 */ /* 0x000e640008081107 */
[----:B-1----:R-:W-:Y:S05]  /*3b50*/  @!P4 BRA `(.L_x_8) ;  /* 0x000000ac002cc947 */ /* 0x002fea0003800000 */
.L_x_7:
[----:B------:R-:W-:Y:S06]  /*3b60*/  BAR.SYNC.DEFER_BLOCKING 0x0 ;  /* 0x0000000000007b1d */ /* 0x000fec0000010000 */
[----:B------:R-:W1:Y:S02]  /*3b70*/  LDCU UR6, c[0x0][0x3a8] ;  /* 0x00007500ff0677ac */ /* 0x000e640008000800 */
[----:B0-----:R-:W0:Y:S01]  /*3b80*/  S2UR UR4, SR_CTAID.Y ;  /* 0x00000000000479c3 */ /* 0x001e220000002600 */
[----:B------:R-:W-:Y:S01]  /*3b90*/  LDTM.16dp32bit_t0_t15.x64 R4, tmem[UR12] ;  /* 0x0000000c000479ee */ /* 0x000fe20008b00000 */
[----:B------:R-:W1:Y:S01]  /*3ba0*/  LDTM.16dp32bit_t16_t31.x64 R4, tmem[UR12+0x40] ;  /* 0x0000400c000479ee */ /* 0x000e620008b20000 */
[----:B------:R-:W2:Y:S01]  /*3bb0*/  S2R R74, SR_TID.X ;  /* 0x00000000004a7919 */ /* 0x000ea20000002100 */
[----:B------:R-:W0:Y:S01]  /*3bc0*/  LDCU.64 UR14, c[0x0][0x3d0] ;  /* 0x00007a00ff0e77ac */ /* 0x000e220008000a00 */
[----:B------:R-:W-:Y:S04]  /*3bd0*/  STL [R1+0x1dc], R239 ;  /* 0x0001dcef01007387 */ /* 0x000fe80000100800 */
[----:B------:R-:W-:Y:S04]  /*3be0*/  STL [R1+0x1d8], R238 ;  /* 0x0001d8ee01007387 */ /* 0x000fe80000100800 */
[----:B------:R-:W-:Y:S01]  /*3bf0*/  STL [R1+0x1d4], R237 ;  /* 0x0001d4ed01007387 */ /* 0x000fe20000100800 */
[----:B------:R-:W3:Y:S03]  /*3c00*/  @!P1 SYNCS.CCTL.IV [UR7+0x10000] ;  /* 0x01000000ff0099b1 */ /* 0x000ee60008000007 */
[----:B------:R-:W-:Y:S01]  /*3c10*/  STL [R1+0x1d0], R236 ;  /* 0x0001d0ec01007387 */ /* 0x000fe20000100800 */
[----:B------:R-:W-:-:S03]  /*3c20*/  NOP ;  /* 0x0000000000007918 */ /* 0x000fc60000000000 */
[----:B------:R-:W-:Y:S01]  /*3c30*/  STL [R1+0x1cc], R235 ;  /* 0x0001cceb01007387 */ /* 0x000fe20000100800 */
[----:B0-----:R-:W-:Y:S01]  /*3c40*/  UIMAD UR14, UR4, UR14, URZ ;  /* 0x0000000e040e72a4 */ /* 0x001fe2000f8e02ff */
[----:B-1----:R-:W-:Y:S01]  /*3c50*/  FMUL R0, R4, UR6 ;  /* 0x0000000604007c20 */ /* 0x002fe20008400000 */
[----:B------:R-:W-:Y:S01]  /*3c60*/  FMUL R69, R5, UR6 ;  /* 0x0000000605457c20 */ /* 0x000fe20008400000 */
[----:B------:R-:W-:Y:S01]  /*3c70*/  FMUL R71, R6, UR6 ;  /* 0x0000000606477c20 */ /* 0x000fe20008400000 */
[----:B------:R-:W-:Y:S01]  /*3c80*/  FMUL R72, R7, UR6 ;  /* 0x0000000607487c20 */ /* 0x000fe20008400000 */
[----:B------:R-:W-:Y:S01]  /*3c90*/  FMUL R73, R8, UR6 ;  /* 0x0000000608497c20 */ /* 0x000fe20008400000 */
[----:B------:R-:W-:Y:S01]  /*3ca0*/  USHF.L.U32 UR4, UR14, 0x1, URZ ;  /* 0x000000010e047899 */ /* 0x000fe200080006ff */
[----:B------:R-:W-:Y:S01]  /*3cb0*/  STL [R1+0x1c8], R234 ;  /* 0x0001c8ea01007387 */ /* 0x000fe20000100800 */
[----:B------:R-:W-:Y:S01]  /*3cc0*/  FMNMX3 R71, R0, R69, R71, !PT ;  /* 0x0000004500477276 */ /* 0x000fe20007800047 */
[----:B------:R-:W-:Y:S01]  /*3cd0*/  FMUL R0, R9, UR6 ;  /* 0x0000000609007c20 */ /* 0x000fe20008400000 */
[----:B------:R-:W-:Y:S01]  /*3ce0*/  FMUL R69, R10, UR6 ;  /* 0x000000060a457c20 */ /* 0x000fe20008400000 */
        /* <DEDUP_REMOVED lines=28> */
[----:B------:R0:W-:Y:S01]  /*3eb0*/  STL [R1+0x1a8], R226 ;  /* 0x0001a8e201007387 */ /* 0x0001e20000100800 */
        /* <DEDUP_REMOVED lines=31> */
[----:B0-----:R-:W-:Y:S01]  /*40b0*/  PRMT R226, RZ, 0x7610, R226 ;  /* 0x00007610ffe27816 */ /* 0x001fe200000000e2 */
[----:B------:R0:W-:Y:S01]  /*40c0*/  STL [R1+0x188], R218 ;  /* 0x000188da01007387 */ /* 0x0001e20000100800 */
[----:B------:R-:W-:Y:S01]  /*40d0*/  FMNMX3 R73, R73, R0, R69, !PT ;  /* 0x0000000049497276 */ /* 0x000fe20007800045 */
[----:B------:R-:W-:Y:S01]  /*40e0*/  FMUL R0, R41, UR6 ;  /* 0x0000000629007c20 */ /* 0x000fe20008400000 */
[----:B------:R-:W-:Y:S01]  /*40f0*/  FMUL R69, R42, UR6 ;  /* 0x000000062a457c20 */ /* 0x000fe20008400000 */
[----:B-1----:R-:W-:Y:S01]  /*4100*/  PRMT R225, RZ, 0x7610, R225 ;  /* 0x00007610ffe17816 */ /* 0x002fe200000000e1 */
[----:B------:R1:W-:Y:S01]  /*4110*/  STL [R1+0x184], R217 ;  /* 0x000184d901007387 */ /* 0x0003e20000100800 */
[----:B------:R-:W-:Y:S01]  /*4120*/  FMNMX3 R73, R73, R71, R72, !PT ;  /* 0x0000004749497276 */ /* 0x000fe20007800048 */
[----:B------:R-:W-:Y:S01]  /*4130*/  FMUL R71, R43, UR6 ;  /* 0x000000062b477c20 */ /* 0x000fe20008400000 */
[----:B------:R-:W-:Y:S01]  /*4140*/  FMUL R72, R44, UR6 ;  /* 0x000000062c487c20 */ /* 0x000fe20008400000 */
[----:B----4-:R-:W-:Y:S01]  /*4150*/  PRMT R224, RZ, 0x7610, R224 ;  /* 0x00007610ffe07816 */ /* 0x010fe200000000e0 */
[----:B------:R4:W-:Y:S01]  /*4160*/  STL [R1+0x180], R216 ;  /* 0x000180d801007387 */ /* 0x0009e20000100800 */
[----:B------:R-:W-:Y:S01]  /*4170*/  FMNMX3 R73, R73, R0, R69, !PT ;  /* 0x0000000049497276 */ /* 0x000fe20007800045 */
[----:B------:R-:W-:Y:S01]  /*4180*/  FMUL R0, R45, UR6 ;  /* 0x000000062d007c20 */ /* 0x000fe20008400000 */
[----:B------:R-:W-:Y:S01]  /*4190*/  FMUL R69, R46, UR6 ;  /* 0x000000062e457c20 */ /* 0x000fe20008400000 */
[----:B------:R-:W-:Y:S01]  /*41a0*/  PRMT R223, RZ, 0x7610, R223 ;  /* 0x00007610ffdf7816 */ /* 0x000fe200000000df */
        /* <DEDUP_REMOVED lines=19> */
[----:B--2---:R-:W-:Y:S01]  /*42e0*/  PRMT R219, RZ, 0x7610, R219 ;  /* 0x00007610ffdb7816 */ /* 0x004fe200000000db */
        /* <DEDUP_REMOVED lines=20> */
[----:B------:R-:W-:Y:S01]  /*4430*/  STL [R1+0x15c], R207 ;  /* 0x00015ccf01007387 */ /* 0x000fe20000100800 */
        /* <DEDUP_REMOVED lines=12> */
[----:B------:R-:W-:Y:S01]  /*4500*/  PRMT R212, RZ, 0x7610, R212 ;  /* 0x00007610ffd47816 */ /* 0x000fe200000000d4 */
[----:B------:R-:W-:Y:S01]  /*4510*/  STL [R1+0x150], R204 ;  /* 0x000150cc01007387 */ /* 0x000fe20000100800 */
[----:B------:R-:W-:-:S02]  /*4520*/  FMNMX3 R0, R72, R0, R69, !PT ;  /* 0x0000000048007276 */ /* 0x000fc40007800045 */
[----:B--2---:R-:W-:Y:S01]  /*4530*/  PRMT R211, RZ, 0x7610, R211 ;  /* 0x00007610ffd37816 */ /* 0x004fe200000000d3 */
[----:B------:R-:W-:Y:S01]  /*4540*/  STL [R1+0x14c], R203 ;  /* 0x00014ccb01007387 */ /* 0x000fe20000100800 */
[----:B------:R-:W-:Y:S02]  /*4550*/  FMNMX R71, R71, R0, !PT ;  /* 0x0000000047477209 */ /* 0x000fe40007800000 */
[----:B0-----:R-:W-:Y:S01]  /*4560*/  PRMT R210, RZ, 0x7610, R210 ;  /* 0x00007610ffd27816 */ /* 0x001fe200000000d2 */
[----:B------:R-:W-:Y:S04]  /*4570*/  STL [R1+0x148], R202 ;  /* 0x000148ca01007387 */ /* 0x000fe80000100800 */
[----:B------:R-:W0:Y:S01]  /*4580*/  SHFL.BFLY PT, R0, R71, 0x10, 0x1f ;  /* 0x0e001f0047007f89 */ /* 0x000e2200000e0000 */
[----:B-1----:R-:W-:-:S02]  /*4590*/  PRMT R209, RZ, 0x7610, R209 ;  /* 0x00007610ffd17816 */ /* 0x002fc400000000d1 */
[----:B----4-:R-:W-:Y:S01]  /*45a0*/  PRMT R208, RZ, 0x7610, R208 ;  /* 0x00007610ffd07816 */ /* 0x010fe200000000d0 */
[----:B------:R-:W-:Y:S01]  /*45b0*/  STL [R1+0x144], R3 ;  /* 0x0001440301007387 */ /* 0x000fe20000100800 */
[----:B0-----:R-:W-:-:S05]  /*45c0*/  FMNMX3 R0, R71, -INF , R0, !PT ;  /* 0xff80000047007876 */ /* 0x001fca0007800000 */
[--C-:B------:R-:W-:Y:S01]  /*45d0*/  FFMA R6, R6, UR6, -R0.reuse ;  /* 0x0000000606067c23 */ /* 0x100fe20008000800 */
[--C-:B------:R-:W-:Y:S01]  /*45e0*/  FFMA R7, R7, UR6, -R0.reuse ;  /* 0x0000000607077c23 */ /* 0x100fe20008000800 */
[--C-:B------:R-:W-:Y:S01]  /*45f0*/  FFMA R5, R5, UR6, -R0.reuse ;  /* 0x0000000605057c23 */ /* 0x100fe20008000800 */
[--C-:B------:R-:W-:Y:S01]  /*4600*/  FFMA R4, R4, UR6, -R0.reuse ;  /* 0x0000000604047c23 */ /* 0x100fe20008000800 */
[----:B------:R-:W-:Y:S01]  /*4610*/  FMUL R6, R6, 1.4426950216293334961 ;  /* 0x3fb8aa3b06067820 */ /* 0x000fe20000400000 */
[----:B------:R-:W-:Y:S01]  /*4620*/  FMUL R7, R7, 1.4426950216293334961 ;  /* 0x3fb8aa3b07077820 */ /* 0x000fe20000400000 */
[----:B------:R-:W-:Y:S01]  /*4630*/  FMUL R5, R5, 1.4426950216293334961 ;  /* 0x3fb8aa3b05057820 */ /* 0x000fe20000400000 */
[----:B------:R-:W-:Y:S01]  /*4640*/  FMUL R4, R4, 1.4426950216293334961 ;  /* 0x3fb8aa3b04047820 */ /* 0x000fe20000400000 */
[----:B------:R-:W-:Y:S01]  /*4650*/  MUFU.EX2 R71, R6 ;  /* 0x0000000600477308 */ /* 0x000fe20000000800 */
[--C-:B------:R-:W-:Y:S01]  /*4660*/  FFMA R9, R9, UR6, -R0.reuse ;  /* 0x0000000609097c23 */ /* 0x100fe20008000800 */
[--C-:B------:R-:W-:Y:S01]  /*4670*/  FFMA R11, R11, UR6, -R0.reuse ;  /* 0x000000060b0b7c23 */ /* 0x100fe20008000800 */
[--C-:B------:R-:W-:Y:S01]  /*4680*/  FFMA R8, R8, UR6, -R0.reuse ;  /* 0x0000000608087c23 */ /* 0x100fe20008000800 */
[--C-:B------:R-:W-:Y:S01]  /*4690*/  FFMA R10, R10, UR6, -R0.reuse ;  /* 0x000000060a0a7c23 */ /* 0x100fe20008000800 */
[----:B------:R-:W-:Y:S01]  /*46a0*/  FMUL R9, R9, 1.4426950216293334961 ;  /* 0x3fb8aa3b09097820 */ /* 0x000fe20000400000 */
[----:B------:R-:W-:Y:S01]  /*46b0*/  FMUL R11, R11, 1.4426950216293334961 ;  /* 0x3fb8aa3b0b0b7820 */ /* 0x000fe20000400000 */
[----:B------:R-:W-:Y:S01]  /*46c0*/  FMUL R8, R8, 1.4426950216293334961 ;  /* 0x3fb8aa3b08087820 */ /* 0x000fe20000400000 */
[----:B------:R0:W-:Y:S01]  /*46d0*/  MUFU.EX2 R72, R7 ;  /* 0x0000000700487308 */ /* 0x0001e20000000800 */
[----:B------:R-:W-:Y:S01]  /*46e0*/  FMUL R10, R10, 1.4426950216293334961 ;  /* 0x3fb8aa3b0a0a7820 */ /* 0x000fe20000400000 */
[--C-:B------:R-:W-:Y:S01]  /*46f0*/  FFMA R12, R12, UR6, -R0.reuse ;  /* 0x000000060c0c7c23 */ /* 0x100fe20008000800 */
[--C-:B------:R-:W-:Y:S01]  /*4700*/  FFMA R13, R13, UR6, -R0.reuse ;  /* 0x000000060d0d7c23 */ /* 0x100fe20008000800 */
[--C-:B------:R-:W-:Y:S01]  /*4710*/  FFMA R14, R14, UR6, -R0.reuse ;  /* 0x000000060e0e7c23 */ /* 0x100fe20008000800 */
[--C-:B------:R-:W-:Y:S01]  /*4720*/  FFMA R15, R15, UR6, -R0.reuse ;  /* 0x000000060f0f7c23 */ /* 0x100fe20008000800 */
[----:B------:R-:W-:Y:S01]  /*4730*/  FMUL R12, R12, 1.4426950216293334961 ;  /* 0x3fb8aa3b0c0c7820 */ /* 0x000fe20000400000 */
[----:B------:R-:W-:Y:S01]  /*4740*/  FMUL R13, R13, 1.4426950216293334961 ;  /* 0x3fb8aa3b0d0d7820 */ /* 0x000fe20000400000 */
[----:B------:R1:W-:Y:S01]  /*4750*/  MUFU.EX2 R69, R5 ;  /* 0x0000000500457308 */ /* 0x0003e20000000800 */
[----:B0-----:R-:W0:Y:S01]  /*4760*/  LDC.64 R6, c[0x0][0x390] ;  /* 0x0000e400ff067b82 */ /* 0x001e220000000a00 */
[----:B------:R-:W-:Y:S01]  /*4770*/  FMUL R14, R14, 1.4426950216293334961 ;  /* 0x3fb8aa3b0e0e7820 */ /* 0x000fe20000400000 */
[----:B------:R-:W-:Y:S01]  /*4780*/  FMUL R15, R15, 1.4426950216293334961 ;  /* 0x3fb8aa3b0f0f7820 */ /* 0x000fe20000400000 */
[--C-:B------:R-:W-:Y:S01]  /*4790*/  FFMA R16, R16, UR6, -R0.reuse ;  /* 0x0000000610107c23 */ /* 0x100fe20008000800 */
[--C-:B------:R-:W-:Y:S01]  /*47a0*/  FFMA R17, R17, UR6, -R0.reuse ;  /* 0x0000000611117c23 */ /* 0x100fe20008000800 */
[--C-:B------:R-:W-:Y:S01]  /*47b0*/  FFMA R18, R18, UR6, -R0.reuse ;  /* 0x0000000612127c23 */ /* 0x100fe20008000800 */
[--C-:B------:R-:W-:Y:S01]  /*47c0*/  FFMA R19, R19, UR6, -R0.reuse ;  /* 0x0000000613137c23 */ /* 0x100fe20008000800 */
[----:B------:R2:W4:Y:S01]  /*47d0*/  MUFU.EX2 R73, R4 ;  /* 0x0000000400497308 */ /* 0x0005220000000800 */
[----:B-1----:R-:W1:Y:S01]  /*47e0*/  LDC R5, c[0x0][0x3d8] ;  /* 0x0000f600ff057b82 */ /* 0x002e620000000800 */
[----:B------:R-:W-:Y:S01]  /*47f0*/  FMUL R16, R16, 1.4426950216293334961 ;  /* 0x3fb8aa3b10107820 */ /* 0x000fe20000400000 */
[----:B------:R-:W-:Y:S01]  /*4800*/  FMUL R17, R17, 1.4426950216293334961 ;  /* 0x3fb8aa3b11117820 */ /* 0x000fe20000400000 */
[----:B------:R-:W-:Y:S01]  /*4810*/  FMUL R18, R18, 1.4426950216293334961 ;  /* 0x3fb8aa3b12127820 */ /* 0x000fe20000400000 */
[----:B------:R-:W-:Y:S01]  /*4820*/  FMUL R19, R19, 1.4426950216293334961 ;  /* 0x3fb8aa3b13137820 */ /* 0x000fe20000400000 */
[--C-:B------:R-:W-:Y:S01]  /*4830*/  FFMA R20, R20, UR6, -R0.reuse ;  /* 0x0000000614147c23 */ /* 0x100fe20008000800 */
[----:B------:R-:W-:Y:S01]  /*4840*/  FFMA R21, R21, UR6, -R0 ;  /* 0x0000000615157c23 */ /* 0x000fe20008000800 */
[----:B------:R3:W-:Y:S01]  /*4850*/  MUFU.EX2 R239, R9 ;  /* 0x0000000900ef7308 */ /* 0x0007e20000000800 */
[----:B--2---:R-:W-:Y:S01]  /*4860*/  SHF.R.U32.HI R4, RZ, 0x2, R74 ;  /* 0x00000002ff047819 */ /* 0x004fe2000001164a */
[----:B------:R-:W-:Y:S01]  /*4870*/  FMUL R20, R20, 1.4426950216293334961 ;  /* 0x3fb8aa3b14147820 */ /* 0x000fe20000400000 */
[----:B------:R-:W-:Y:S01]  /*4880*/  FMUL R21, R21, 1.4426950216293334961 ;  /* 0x3fb8aa3b15157820 */ /* 0x000fe20000400000 */
[--C-:B------:R-:W-:Y:S01]  /*4890*/  FFMA R22, R22, UR6, -R0.reuse ;  /* 0x0000000616167c23 */ /* 0x100fe20008000800 */
[----:B------:R-:W-:Y:S01]  /*48a0*/  LOP3.LUT R4, R4, 0x38, RZ, 0xc0, !PT ;  /* 0x0000003804047812 */ /* 0x000fe200078ec0ff */
[--C-:B------:R-:W-:Y:S01]  /*48b0*/  FFMA R23, R23, UR6, -R0.reuse ;  /* 0x0000000617177c23 */ /* 0x100fe20008000800 */
[----:B------:R-:W-:Y:S01]  /*48c0*/  FFMA R24, R24, UR6, -R0 ;  /* 0x0000000618187c23 */ /* 0x000fe20008000800 */
[----:B------:R2:W-:Y:S01]  /*48d0*/  MUFU.EX2 R237, R11 ;  /* 0x0000000b00ed7308 */ /* 0x0005e20000000800 */
[----:B------:R-:W-:Y:S01]  /*48e0*/  LOP3.LUT R249, R4, 0x1f, R74, 0xf8, !PT ;  /* 0x0000001f04f97812 */ /* 0x000fe200078ef84a */
[----:B------:R-:W-:-:S02]  /*48f0*/  IMAD R4, R68, UR15, RZ ;  /* 0x0000000f44047c24 */ /* 0x000fc4000f8e02ff */
[----:B------:R-:W-:Y:S01]  /*4900*/  FMUL R22, R22, 1.4426950216293334961 ;  /* 0x3fb8aa3b16167820 */ /* 0x000fe20000400000 */
[----:B------:R-:W-:Y:S01]  /*4910*/  FMUL R23, R23, 1.4426950216293334961 ;  /* 0x3fb8aa3b17177820 */ /* 0x000fe20000400000 */
[----:B------:R-:W-:Y:S01]  /*4920*/  FFMA R25, R25, UR6, -R0 ;  /* 0x0000000619197c23 */ /* 0x000fe20008000800 */
[----:B------:R-:W-:Y:S01]  /*4930*/  IMAD.SHL.U32 R249, R249, 0x10, RZ ;  /* 0x00000010f9f97824 */ /* 0x000fe200078e00ff */
[C---:B---3--:R-:W-:Y:S01]  /*4940*/  SHF.L.U32 R9, R4.reuse, 0x1, RZ ;  /* 0x0000000104097819 */ /* 0x048fe200000006ff */
[----:B------:R-:W-:Y:S01]  /*4950*/  IMAD.HI R4, R4, 0x2, RZ ;  /* 0x0000000204047827 */ /* 0x000fe200078e02ff */
[----:B--2---:R-:W-:Y:S01]  /*4960*/  SHF.R.U32.HI R11, RZ, 0x1, R74 ;  /* 0x00000001ff0b7819 */ /* 0x004fe2000001164a */
[----:B------:R4:W2:Y:S01]  /*4970*/  MUFU.EX2 R238, R8 ;  /* 0x0000000800ee7308 */ /* 0x0008a20000000800 */
[----:B0-----:R-:W-:Y:S01]  /*4980*/  IADD3 R68, P4, P5, R9, UR4, R6 ;  /* 0x0000000409447c10 */ /* 0x001fe2000fd9e006 */
[----:B------:R-:W-:Y:S01]  /*4990*/  UIMAD.WIDE UR4, UR14, 0x2, URZ ;  /* 0x000000020e0478a5 */ /* 0x000fe2000f8e02ff */
[----:B-1----:R-:W-:Y:S01]  /*49a0*/  IMAD R9, R70, R5, RZ ;  /* 0x0000000546097224 */ /* 0x002fe200078e02ff */
[----:B------:R-:W-:Y:S01]  /*49b0*/  LOP3.LUT R252, R249, 0x1b0, RZ, 0xc0, !PT ;  /* 0x000001b0f9fc7812 */ /* 0x000fe200078ec0ff */
[----:B------:R-:W-:Y:S01]  /*49c0*/  FMUL R24, R24, 1.4426950216293334961 ;  /* 0x3fb8aa3b18187820 */ /* 0x000fe20000400000 */
[--C-:B------:R-:W-:Y:S01]  /*49d0*/  FFMA R26, R26, UR6, -R0.reuse ;  /* 0x000000061a1a7c23 */ /* 0x100fe20008000800 */
[----:B------:R-:W-:Y:S01]  /*49e0*/  FFMA R27, R27, UR6, -R0 ;  /* 0x000000061b1b7c23 */ /* 0x000fe20008000800 */
[----:B------:R-:W-:Y:S01]  /*49f0*/  IADD3.X R4, PT, PT, R4, UR5, R7, P4, P5 ;  /* 0x0000000504047c10 */ /* 0x000fe2000a7ea407 */
[----:B----4-:R-:W-:Y:S01]  /*4a00*/  FADD R8, R73, R69 ;  /* 0x0000004549087221 */ /* 0x010fe20000000000 */
[----:B------:R-:W-:Y:S01]  /*4a10*/  LEA R7, R5, R9, 0x1 ;  /* 0x0000000905077211 */ /* 0x000fe200078e08ff */
[----:B------:R-:W0:Y:S01]  /*4a20*/  MUFU.EX2 R236, R10 ;  /* 0x0000000a00ec7308 */ /* 0x000e220000000800 */
[----:B------:R-:W-:Y:S01]  /*4a30*/  LOP3.LUT R252, R252, 0x40, R11, 0xf8, !PT ;  /* 0x00000040fcfc7812 */ /* 0x000fe200078ef80b */
[----:B------:R-:W-:Y:S01]  /*4a40*/  FADD R8, R71, R8 ;  /* 0x0000000847087221 */ /* 0x000fe20000000000 */
[-C--:B------:R-:W-:Y:S01]  /*4a50*/  LEA R200, P4, R9, R68.reuse, 0x1 ;  /* 0x0000004409c87211 */ /* 0x080fe200078808ff */
[----:B------:R-:W-:Y:S01]  /*4a60*/  IMAD R11, R5, 0x2, R7 ;  /* 0x00000002050b7824 */ /* 0x000fe200078e0207 */
[----:B------:R-:W-:Y:S01]  /*4a70*/  LEA R198, P5, R7, R68, 0x1 ;  /* 0x0000004407c67211 */ /* 0x000fe200078a08ff */
[----:B------:R-:W-:Y:S01]  /*4a80*/  FADD R8, R72, R8 ;  /* 0x0000000848087221 */ /* 0x000fe20000000000 */
[-C--:B------:R-:W-:Y:S01]  /*4a90*/  LEA.HI.X.SX32 R201, R9, R4.reuse, 0x1, P4 ;  /* 0x0000000409c97211 */ /* 0x080fe200020f0eff */
[----:B------:R-:W1:Y:S01]  /*4aa0*/  MUFU.EX2 R234, R12 ;  /* 0x0000000c00ea7308 */ /* 0x000e620000000800 */
[----:B------:R-:W-:Y:S01]  /*4ab0*/  LEA R9, R5, R11, 0x1 ;  /* 0x0000000b05097211 */ /* 0x000fe200078e08ff */
[----:B--2---:R-:W-:Y:S01]  /*4ac0*/  FADD R8, R238, R8 ;  /* 0x00000008ee087221 */ /* 0x004fe20000000000 */
[----:B------:R-:W-:Y:S01]  /*4ad0*/  LEA.HI.X.SX32 R199, R7, R4, 0x1, P5 ;  /* 0x0000000407c77211 */ /* 0x000fe200028f0eff */
[----:B------:R-:W-:Y:S01]  /*4ae0*/  FMUL R26, R26, 1.4426950216293334961 ;  /* 0x3fb8aa3b1a1a7820 */ /* 0x000fe20000400000 */
[----:B------:R-:W-:Y:S01]  /*4af0*/  LEA R196, P4, R11, R68, 0x1 ;  /* 0x000000440bc47211 */ /* 0x000fe200078808ff */
[----:B------:R-:W-:Y:S01]  /*4b00*/  FADD R8, R239, R8 ;  /* 0x00000008ef087221 */ /* 0x000fe20000000000 */
[----:B------:R-:W-:Y:S01]  /*4b10*/  LEA R7, R5, R9, 0x1 ;  /* 0x0000000905077211 */ /* 0x000fe200078e08ff */
[----:B------:R-:W2:Y:S01]  /*4b20*/  MUFU.EX2 R235, R13 ;  /* 0x0000000d00eb7308 */ /* 0x000ea20000000800 */
[----:B------:R-:W-:Y:S01]  /*4b30*/  LEA.HI.X.SX32 R197, R11, R4, 0x1, P4 ;  /* 0x000000040bc57211 */ /* 0x000fe200020f0eff */
[----:B0-----:R-:W-:Y:S01]  /*4b40*/  FADD R8, R236, R8 ;  /* 0x00000008ec087221 */ /* 0x001fe20000000000 */
[-C--:B------:R-:W-:Y:S01]  /*4b50*/  LEA R194, P4, R9, R68.reuse, 0x1 ;  /* 0x0000004409c27211 */ /* 0x080fe200078808ff */
[----:B------:R-:W-:Y:S01]  /*4b60*/  IMAD R11, R5, 0x2, R7 ;  /* 0x00000002050b7824 */ /* 0x000fe200078e0207 */
[----:B------:R-:W-:Y:S01]  /*4b70*/  LEA R192, P5, R7, R68, 0x1 ;  /* 0x0000004407c07211 */ /* 0x000fe200078a08ff */
[----:B------:R-:W-:Y:S01]  /*4b80*/  FADD R8, R237, R8 ;  /* 0x00000008ed087221 */ /* 0x000fe20000000000 */
[-C--:B------:R-:W-:Y:S01]  /*4b90*/  LEA.HI.X.SX32 R195, R9, R4.reuse, 0x1, P4 ;  /* 0x0000000409c37211 */ /* 0x080fe200020f0eff */
[----:B------:R0:W3:Y:S01]  /*4ba0*/  MUFU.EX2 R232, R14 ;  /* 0x0000000e00e87308 */ /* 0x0000e20000000800 */
[----:B------:R-:W-:Y:S01]  /*4bb0*/  LEA R9, R5, R11, 0x1 ;  /* 0x0000000b05097211 */ /* 0x000fe200078e08ff */
[----:B-1----:R-:W-:Y:S01]  /*4bc0*/  FADD R8, R234, R8 ;  /* 0x00000008ea087221 */ /* 0x002fe20000000000 */
[----:B------:R-:W-:Y:S01]  /*4bd0*/  LEA.HI.X.SX32 R193, R7, R4, 0x1, P5 ;  /* 0x0000000407c17211 */ /* 0x000fe200028f0eff */
[--C-:B------:R-:W-:Y:S01]  /*4be0*/  FFMA R28, R28, UR6, -R0.reuse ;  /* 0x000000061c1c7c23 */ /* 0x100fe20008000800 */
[----:B------:R-:W-:Y:S01]  /*4bf0*/  LEA R190, P4, R11, R68, 0x1 ;  /* 0x000000440bbe7211 */ /* 0x000fe200078808ff */
[----:B------:R-:W-:Y:S01]  /*4c00*/  FFMA R29, R29, UR6, -R0 ;  /* 0x000000061d1d7c23 */ /* 0x000fe20008000800 */
[----:B------:R-:W-:Y:S01]  /*4c10*/  LEA R7, R5, R9, 0x1 ;  /* 0x0000000905077211 */ /* 0x000fe200078e08ff */
[----:B------:R1:W4:Y:S01]  /*4c20*/  MUFU.EX2 R233, R15 ;  /* 0x0000000f00e97308 */ /* 0x0003220000000800 */
[----:B------:R-:W-:Y:S01]  /*4c30*/  LEA.HI.X.SX32 R191, R11, R4, 0x1, P4 ;  /* 0x000000040bbf7211 */ /* 0x000fe200020f0eff */
[----:B--2---:R-:W-:Y:S01]  /*4c40*/  FADD R8, R235, R8 ;  /* 0x00000008eb087221 */ /* 0x004fe20000000000 */
[-C--:B------:R-:W-:Y:S01]  /*4c50*/  LEA R188, P5, R9, R68.reuse, 0x1 ;  /* 0x0000004409bc7211 */ /* 0x080fe200078a08ff */
[----:B------:R-:W-:Y:S01]  /*4c60*/  IMAD R11, R5, 0x2, R7 ;  /* 0x00000002050b7824 */ /* 0x000fe200078e0207 */
[----:B------:R-:W-:Y:S01]  /*4c70*/  LEA R186, P4, R7, R68, 0x1 ;  /* 0x0000004407ba7211 */ /* 0x000fe200078808ff */
[----:B0-----:R-:W-:Y:S01]  /*4c80*/  FMUL R14, R25, 1.4426950216293334961 ;  /* 0x3fb8aa3b190e7820 */ /* 0x001fe20000400000 */
[-C--:B------:R-:W-:Y:S01]  /*4c90*/  LEA.HI.X.SX32 R189, R9, R4.reuse, 0x1, P5 ;  /* 0x0000000409bd7211 */ /* 0x080fe200028f0eff */
[----:B------:R0:W2:Y:S01]  /*4ca0*/  MUFU.EX2 R230, R16 ;  /* 0x0000001000e67308 */ /* 0x0000a20000000800 */
[----:B------:R-:W-:Y:S01]  /*4cb0*/  LEA R9, R5, R11, 0x1 ;  /* 0x0000000b05097211 */ /* 0x000fe200078e08ff */
[----:B---3--:R-:W-:Y:S01]  /*4cc0*/  FADD R8, R232, R8 ;  /* 0x00000008e8087221 */ /* 0x008fe20000000000 */
[----:B------:R-:W-:Y:S01]  /*4cd0*/  LEA.HI.X.SX32 R187, R7, R4, 0x1, P4 ;  /* 0x0000000407bb7211 */ /* 0x000fe200020f0eff */
[----:B-1----:R-:W-:Y:S01]  /*4ce0*/  FMUL R15, R27, 1.4426950216293334961 ;  /* 0x3fb8aa3b1b0f7820 */ /* 0x002fe20000400000 */
[----:B------:R-:W-:Y:S01]  /*4cf0*/  LEA R184, P5, R11, R68, 0x1 ;  /* 0x000000440bb87211 */ /* 0x000fe200078a08ff */
[----:B------:R-:W-:Y:S01]  /*4d00*/  FMUL R28, R28, 1.4426950216293334961 ;  /* 0x3fb8aa3b1c1c7820 */ /* 0x000fe20000400000 */
[----:B------:R-:W-:Y:S01]  /*4d10*/  LEA R7, R5, R9, 0x1 ;  /* 0x0000000905077211 */ /* 0x000fe200078e08ff */
[----:B------:R1:W3:Y:S01]  /*4d20*/  MUFU.EX2 R231, R17 ;  /* 0x0000001100e77308 */ /* 0x0002e20000000800 */
[----:B------:R-:W-:Y:S01]  /*4d30*/  LEA.HI.X.SX32 R185, R11, R4, 0x1, P5 ;  /* 0x000000040bb97211 */ /* 0x000fe200028f0eff */
[----:B----4-:R-:W-:Y:S01]  /*4d40*/  FADD R8, R233, R8 ;  /* 0x00000008e9087221 */ /* 0x010fe20000000000 */
[-C--:B------:R-:W-:Y:S01]  /*4d50*/  LEA R182, P4, R9, R68.reuse, 0x1 ;  /* 0x0000004409b67211 */ /* 0x080fe200078808ff */
[----:B------:R-:W-:Y:S01]  /*4d60*/  IMAD R11, R5, 0x2, R7 ;  /* 0x00000002050b7824 */ /* 0x000fe200078e0207 */
[----:B------:R-:W-:Y:S01]  /*4d70*/  LEA R180, P5, R7, R68, 0x1 ;  /* 0x0000004407b47211 */ /* 0x000fe200078a08ff */
[----:B0-----:R-:W-:Y:S01]  /*4d80*/  FMUL R16, R29, 1.4426950216293334961 ;  /* 0x3fb8aa3b1d107820 */ /* 0x001fe20000400000 */
[-C--:B------:R-:W-:Y:S01]  /*4d90*/  LEA.HI.X.SX32 R183, R9, R4.reuse, 0x1, P4 ;  /* 0x0000000409b77211 */ /* 0x080fe200020f0eff */
[----:B------:R-:W0:Y:S01]  /*4da0*/  MUFU.EX2 R228, R18 ;  /* 0x0000001200e47308 */ /* 0x000e220000000800 */
[----:B------:R-:W-:Y:S01]  /*4db0*/  LEA R9, R5, R11, 0x1 ;  /* 0x0000000b05097211 */ /* 0x000fe200078e08ff */
[--C-:B------:R-:W-:Y:S01]  /*4dc0*/  FFMA R30, R30, UR6, -R0.reuse ;  /* 0x000000061e1e7c23 */ /* 0x100fe20008000800 */
[----:B------:R-:W-:Y:S01]  /*4dd0*/  LEA.HI.X.SX32 R181, R7, R4, 0x1, P5 ;  /* 0x0000000407b57211 */ /* 0x000fe200028f0eff */
[--C-:B------:R-:W-:Y:S01]  /*4de0*/  FFMA R31, R31, UR6, -R0.reuse ;  /* 0x000000061f1f7c23 */ /* 0x100fe20008000800 */
[-C--:B------:R-:W-:Y:S01]  /*4df0*/  LEA R178, P4, R11, R68.reuse, 0x1 ;  /* 0x000000440bb27211 */ /* 0x080fe200078808ff */
[----:B------:R-:W-:Y:S01]  /*4e00*/  FMUL R30, R30, 1.4426950216293334961 ;  /* 0x3fb8aa3b1e1e7820 */ /* 0x000fe20000400000 */
[----:B------:R-:W-:Y:S01]  /*4e10*/  LEA R176, P5, R9, R68, 0x1 ;  /* 0x0000004409b07211 */ /* 0x000fe200078a08ff */
[----:B------:R4:W0:Y:S01]  /*4e20*/  MUFU.EX2 R229, R19 ;  /* 0x0000001300e57308 */ /* 0x0008220000000800 */
[----:B------:R-:W-:Y:S01]  /*4e30*/  LEA R7, R5, R9, 0x1 ;  /* 0x0000000905077211 */ /* 0x000fe200078e08ff */
[--C-:B------:R-:W-:Y:S01]  /*4e40*/  FFMA R32, R32, UR6, -R0.reuse ;  /* 0x0000000620207c23 */ /* 0x100fe20008000800 */
[-C--:B------:R-:W-:Y:S01]  /*4e50*/  LEA.HI.X.SX32 R179, R11, R4.reuse, 0x1, P4 ;  /* 0x000000040bb37211 */ /* 0x080fe200020f0eff */
[----:B-1----:R-:W-:Y:S01]  /*4e60*/  FMUL R17, R31, 1.4426950216293334961 ;  /* 0x3fb8aa3b1f117820 */ /* 0x002fe20000400000 */
[----:B------:R-:W-:Y:S01]  /*4e70*/  LEA.HI.X.SX32 R177, R9, R4, 0x1, P5 ;  /* 0x0000000409b17211 */ /* 0x000fe200028f0eff */
[----:B------:R-:W-:Y:S01]  /*4e80*/  IMAD R9, R5, 0x2, R7 ;  /* 0x0000000205097824 */ /* 0x000fe200078e0207 */
[----:B------:R-:W-:Y:S01]  /*4e90*/  LEA R174, P4, R7, R68, 0x1 ;  /* 0x0000004407ae7211 */ /* 0x000fe200078808ff */
[----:B------:R-:W1:Y:S01]  /*4ea0*/  MUFU.EX2 R227, R20 ;  /* 0x0000001400e37308 */ /* 0x000e620000000800 */
[--C-:B------:R-:W-:Y:S01]  /*4eb0*/  FFMA R6, R48, UR6, -R0.reuse ;  /* 0x0000000630067c23 */ /* 0x100fe20008000800 */
[--C-:B------:R-:W-:Y:S01]  /*4ec0*/  FFMA R33, R33, UR6, -R0.reuse ;  /* 0x0000000621217c23 */ /* 0x100fe20008000800 */
[----:B------:R-:W-:Y:S01]  /*4ed0*/  LEA.HI.X.SX32 R175, R7, R4, 0x1, P4 ;  /* 0x0000000407af7211 */ /* 0x000fe200020f0eff */
[----:B----4-:R-:W-:Y:S01]  /*4ee0*/  FMUL R19, R32, 1.4426950216293334961 ;  /* 0x3fb8aa3b20137820 */ /* 0x010fe20000400000 */
[----:B------:R-:W-:Y:S01]  /*4ef0*/  LEA R172, P4, R9, R68, 0x1 ;  /* 0x0000004409ac7211 */ /* 0x000fe200078808ff */
[--C-:B------:R-:W-:Y:S01]  /*4f00*/  FFMA R34, R34, UR6, -R0.reuse ;  /* 0x0000000622227c23 */ /* 0x100fe20008000800 */
[----:B------:R-:W-:Y:S01]  /*4f10*/  LEA R7, R5, R9, 0x1 ;  /* 0x0000000905077211 */ /* 0x000fe200078e08ff */
[----:B------:R4:W0:Y:S01]  /*4f20*/  MUFU.EX2 R248, R21 ;  /* 0x0000001500f87308 */ /* 0x0008220000000800 */
[----:B------:R-:W-:Y:S01]  /*4f30*/  LEA.HI.X.SX32 R173, R9, R4, 0x1, P4 ;  /* 0x0000000409ad7211 */ /* 0x000fe200020f0eff */
[----:B------:R-:W-:Y:S01]  /*4f40*/  FMUL R18, R33, 1.4426950216293334961 ;  /* 0x3fb8aa3b21127820 */ /* 0x000fe20000400000 */
[----:B------:R-:W-:Y:S01]  /*4f50*/  LEA R170, P4, R7, R68, 0x1 ;  /* 0x0000004407aa7211 */ /* 0x000fe200078808ff */
[--C-:B------:R-:W-:Y:S01]  /*4f60*/  FFMA R35, R35, UR6, -R0.reuse ;  /* 0x0000000623237c23 */ /* 0x100fe20008000800 */
[----:B------:R-:W-:Y:S01]  /*4f70*/  LEA R9, R5, R7, 0x1 ;  /* 0x0000000705097211 */ /* 0x000fe200078e08ff */
[----:B------:R-:W-:Y:S01]  /*4f80*/  FFMA R36, R36, UR6, -R0 ;  /* 0x0000000624247c23 */ /* 0x000fe20008000800 */
[----:B------:R-:W-:Y:S01]  /*4f90*/  LEA.HI.X.SX32 R171, R7, R4, 0x1, P4 ;  /* 0x0000000407ab7211 */ /* 0x000fe200020f0eff */
[----:B------:R0:W1:Y:S01]  /*4fa0*/  MUFU.EX2 R155, R22 ;  /* 0x00000016009b7308 */ /* 0x0000620000000800 */
[----:B------:R-:W-:Y:S01]  /*4fb0*/  LEA R168, P4, R9, R68, 0x1 ;  /* 0x0000004409a87211 */ /* 0x000fe200078808ff */
[----:B------:R-:W-:-:S02]  /*4fc0*/  IMAD R7, R5, 0x2, R9 ;  /* 0x0000000205077824 */ /* 0x000fc400078e0209 */
[----:B----4-:R-:W-:Y:S01]  /*4fd0*/  FMUL R21, R34, 1.4426950216293334961 ;  /* 0x3fb8aa3b22157820 */ /* 0x010fe20000400000 */
[--C-:B------:R-:W-:Y:S01]  /*4fe0*/  FFMA R47, R47, UR6, -R0.reuse ;  /* 0x000000062f2f7c23 */ /* 0x100fe20008000800 */
[----:B------:R-:W-:Y:S01]  /*4ff0*/  LEA.HI.X.SX32 R169, R9, R4, 0x1, P4 ;  /* 0x0000000409a97211 */ /* 0x000fe200020f0eff */
[----:B------:R-:W-:Y:S01]  /*5000*/  FMUL R20, R35, 1.4426950216293334961 ;  /* 0x3fb8aa3b23147820 */ /* 0x000fe20000400000 */
[----:B------:R-:W-:Y:S01]  /*5010*/  LEA R166, P4, R7, R68, 0x1 ;  /* 0x0000004407a67211 */ /* 0x000fe200078808ff */
[----:B------:R4:W1:Y:S01]  /*5020*/  MUFU.EX2 R154, R23 ;  /* 0x00000017009a7308 */ /* 0x0008620000000800 */
[----:B------:R-:W-:Y:S01]  /*5030*/  LEA R9, R5, R7, 0x1 ;  /* 0x0000000705097211 */ /* 0x000fe200078e08ff */
[--C-:B------:R-:W-:Y:S01]  /*5040*/  FFMA R37, R37, UR6, -R0.reuse ;  /* 0x0000000625257c23 */ /* 0x100fe20008000800 */
[----:B------:R-:W-:Y:S01]  /*5050*/  LEA.HI.X.SX32 R167, R7, R4, 0x1, P4 ;  /* 0x0000000407a77211 */ /* 0x000fe200020f0eff */
[----:B------:R-:W-:Y:S01]  /*5060*/  FFMA R38, R38, UR6, -R0 ;  /* 0x0000000626267c23 */ /* 0x000fe20008000800 */
[----:B------:R-:W-:Y:S01]  /*5070*/  LEA R164, P4, R9, R68, 0x1 ;  /* 0x0000004409a47211 */ /* 0x000fe200078808ff */
[----:B0-----:R-:W-:Y:S01]  /*5080*/  FMUL R22, R37, 1.4426950216293334961 ;  /* 0x3fb8aa3b25167820 */ /* 0x001fe20000400000 */
[----:B------:R-:W-:Y:S01]  /*5090*/  LEA R7, R5, R9, 0x1 ;  /* 0x0000000905077211 */ /* 0x000fe200078e08ff */
[----:B------:R0:W0:Y:S01]  /*50a0*/  MUFU.EX2 R153, R24 ;  /* 0x0000001800997308 */ /* 0x0000220000000800 */
[----:B------:R-:W-:Y:S01]  /*50b0*/  LEA.HI.X.SX32 R165, R9, R4, 0x1, P4 ;  /* 0x0000000409a57211 */ /* 0x000fe200020f0eff */
[----:B--2---:R-:W-:Y:S01]  /*50c0*/  FADD R9, R230, R8 ;  /* 0x00000008e6097221 */ /* 0x004fe20000000000 */
[----:B------:R-:W-:Y:S01]  /*50d0*/  LEA R162, P4, R7, R68, 0x1 ;  /* 0x0000004407a27211 */ /* 0x000fe200078808ff */
[----:B------:R-:W-:-:S02]  /*50e0*/  IMAD R11, R5, 0x2, R7 ;  /* 0x00000002050b7824 */ /* 0x000fc400078e0207 */
[----:B----4-:R-:W-:Y:S01]  /*50f0*/  FMUL R23, R36, 1.4426950216293334961 ;  /* 0x3fb8aa3b24177820 */ /* 0x010fe20000400000 */
[----:B---3--:R-:W-:Y:S01]  /*5100*/  FADD R9, R231, R9 ;  /* 0x00000009e7097221 */ /* 0x008fe20000000000 */
[----:B------:R-:W-:Y:S01]  /*5110*/  LEA.HI.X.SX32 R163, R7, R4, 0x1, P4 ;  /* 0x0000000407a37211 */ /* 0x000fe200020f0eff */
[----:B------:R-:W2:Y:S01]  /*5120*/  MUFU.EX2 R14, R14 ;  /* 0x0000000e000e7308 */ /* 0x000ea20000000800 */
[----:B------:R-:W-:Y:S01]  /*5130*/  LEA R160, P4, R11, R68, 0x1 ;  /* 0x000000440ba07211 */ /* 0x000fe200078808ff */
[----:B------:R-:W-:Y:S01]  /*5140*/  FADD R9, R228, R9 ;  /* 0x00000009e4097221 */ /* 0x000fe20000000000 */
[----:B------:R-:W-:Y:S01]  /*5150*/  LEA R7, R5, R11, 0x1 ;  /* 0x0000000b05077211 */ /* 0x000fe200078e08ff */
[----:B------:R-:W-:Y:S01]  /*5160*/  FMUL R36, R47, 1.4426950216293334961 ;  /* 0x3fb8aa3b2f247820 */ /* 0x000fe20000400000 */
[----:B------:R-:W-:Y:S01]  /*5170*/  LEA.HI.X.SX32 R161, R11, R4, 0x1, P4 ;  /* 0x000000040ba17211 */ /* 0x000fe200020f0eff */
[----:B------:R-:W-:Y:S01]  /*5180*/  FADD R9, R229, R9 ;  /* 0x00000009e5097221 */ /* 0x000fe20000000000 */
[----:B------:R-:W-:Y:S01]  /*5190*/  LEA R158, P4, R7, R68, 0x1 ;  /* 0x00000044079e7211 */ /* 0x000fe200078808ff */
[----:B------:R-:W3:Y:S01]  /*51a0*/  MUFU.EX2 R152, R26 ;  /* 0x0000001a00987308 */ /* 0x000ee20000000800 */
[----:B------:R-:W-:Y:S01]  /*51b0*/  LEA R8, R5, R7, 0x1 ;  /* 0x0000000705087211 */ /* 0x000fe200078e08ff */
[----:B-1----:R-:W-:Y:S01]  /*51c0*/  FADD R9, R227, R9 ;  /* 0x00000009e3097221 */ /* 0x002fe20000000000 */
[----:B------:R-:W-:Y:S01]  /*51d0*/  LEA.HI.X.SX32 R159, R7, R4, 0x1, P4 ;  /* 0x00000004079f7211 */ /* 0x000fe200020f0eff */
[----:B------:R-:W-:Y:S01]  /*51e0*/  FMUL R47, R6, 1.4426950216293334961 ;  /* 0x3fb8aa3b062f7820 */ /* 0x000fe20000400000 */
[----:B------:R-:W-:Y:S01]  /*51f0*/  LEA R156, P4, R8, R68, 0x1 ;  /* 0x00000044089c7211 */ /* 0x000fe200078808ff */
[----:B------:R-:W-:-:S02]  /*5200*/  IMAD R7, R5, 0x2, R8 ;  /* 0x0000000205077824 */ /* 0x000fc400078e0208 */
[----:B------:R-:W-:Y:S01]  /*5210*/  FADD R9, R248, R9 ;  /* 0x00000009f8097221 */ /* 0x000fe20000000000 */
[----:B------:R-:W1:Y:S01]  /*5220*/  MUFU.EX2 R15, R15 ;  /* 0x0000000f000f7308 */ /* 0x000e620000000800 */
[----:B------:R-:W-:Y:S01]  /*5230*/  LEA.HI.X.SX32 R157, R8, R4, 0x1, P4 ;  /* 0x00000004089d7211 */ /* 0x000fe200020f0eff */
[--C-:B------:R-:W-:Y:S01]  /*5240*/  FFMA R39, R39, UR6, -R0.reuse ;  /* 0x0000000627277c23 */ /* 0x100fe20008000800 */
[----:B------:R-:W-:Y:S01]  /*5250*/  LEA R150, P4, R7, R68, 0x1 ;  /* 0x0000004407967211 */ /* 0x000fe200078808ff */
[----:B------:R-:W-:Y:S01]  /*5260*/  FADD R9, R155, R9 ;  /* 0x000000099b097221 */ /* 0x000fe20000000000 */
[----:B------:R-:W-:Y:S01]  /*5270*/  LEA R8, R5, R7, 0x1 ;  /* 0x0000000705087211 */ /* 0x000fe200078e08ff */
[----:B------:R-:W-:Y:S01]  /*5280*/  FMUL R25, R38, 1.4426950216293334961 ;  /* 0x3fb8aa3b26197820 */ /* 0x000fe20000400000 */
[----:B------:R-:W-:Y:S01]  /*5290*/  LEA.HI.X.SX32 R151, R7, R4, 0x1, P4 ;  /* 0x0000000407977211 */ /* 0x000fe200020f0eff */
[----:B------:R-:W-:Y:S01]  /*52a0*/  FADD R9, R154, R9 ;  /* 0x000000099a097221 */ /* 0x000fe20000000000 */
[----:B------:R-:W-:Y:S01]  /*52b0*/  LEA R148, P4, R8, R68, 0x1 ;  /* 0x0000004408947211 */ /* 0x000fe200078808ff */
[----:B------:R-:W4:Y:S01]  /*52c0*/  MUFU.EX2 R91, R28 ;  /* 0x0000001c005b7308 */ /* 0x000f220000000800 */
[----:B------:R-:W-:Y:S01]  /*52d0*/  LEA R7, R5, R8, 0x1 ;  /* 0x0000000805077211 */ /* 0x000fe200078e08ff */
[----:B------:R-:W-:Y:S01]  /*52e0*/  FFMA R40, R40, UR6, -R0 ;  /* 0x0000000628287c23 */ /* 0x000fe20008000800 */
[----:B------:R-:W-:Y:S01]  /*52f0*/  LEA.HI.X.SX32 R149, R8, R4, 0x1, P4 ;  /* 0x0000000408957211 */ /* 0x000fe200020f0eff */
[----:B0-----:R-:W-:Y:S01]  /*5300*/  FMUL R24, R39, 1.4426950216293334961 ;  /* 0x3fb8aa3b27187820 */ /* 0x001fe20000400000 */
[----:B------:R-:W-:Y:S01]  /*5310*/  LEA R146, P4, R7, R68, 0x1 ;  /* 0x0000004407927211 */ /* 0x000fe200078808ff */
[----:B------:R-:W-:-:S02]  /*5320*/  IMAD R8, R5, 0x2, R7 ;  /* 0x0000000205087824 */ /* 0x000fc400078e0207 */
[--C-:B------:R-:W-:Y:S01]  /*5330*/  FFMA R41, R41, UR6, -R0.reuse ;  /* 0x0000000629297c23 */ /* 0x100fe20008000800 */
[----:B------:R-:W0:Y:S01]  /*5340*/  MUFU.EX2 R16, R16 ;  /* 0x0000001000107308 */ /* 0x000e220000000800 */
[----:B------:R-:W-:Y:S01]  /*5350*/  LEA.HI.X.SX32 R147, R7, R4, 0x1, P4 ;  /* 0x0000000407937211 */ /* 0x000fe200020f0eff */
[----:B------:R-:W-:Y:S01]  /*5360*/  FADD R7, R153, R9 ;  /* 0x0000000999077221 */ /* 0x000fe20000000000 */
[----:B------:R-:W-:Y:S01]  /*5370*/  LEA R144, P4, R8, R68, 0x1 ;  /* 0x0000004408907211 */ /* 0x000fe200078808ff */
[----:B------:R-:W-:Y:S01]  /*5380*/  FMUL R27, R40, 1.4426950216293334961 ;  /* 0x3fb8aa3b281b7820 */ /* 0x000fe20000400000 */
[C---:B------:R-:W-:Y:S01]  /*5390*/  LEA R6, R5.reuse, R8, 0x1 ;  /* 0x0000000805067211 */ /* 0x040fe200078e08ff */
[----:B--2---:R-:W-:Y:S01]  /*53a0*/  FADD R7, R14, R7 ;  /* 0x000000070e077221 */ /* 0x004fe20000000000 */
[----:B------:R-:W-:Y:S01]  /*53b0*/  LEA.HI.X.SX32 R145, R8, R4, 0x1, P4 ;  /* 0x0000000408917211 */ /* 0x000fe200020f0eff */
[----:B------:R-:W2:Y:S01]  /*53c0*/  MUFU.EX2 R48, R30 ;  /* 0x0000001e00307308 */ /* 0x000ea20000000800 */
[----:B------:R-:W-:Y:S01]  /*53d0*/  LEA R142, P4, R6, R68, 0x1 ;  /* 0x00000044068e7211 */ /* 0x000fe200078808ff */
[----:B---3--:R-:W-:Y:S01]  /*53e0*/  FADD R7, R152, R7 ;  /* 0x0000000798077221 */ /* 0x008fe20000000000 */
[----:B------:R-:W-:Y:S01]  /*53f0*/  LEA R8, R5, R6, 0x1 ;  /* 0x0000000605087211 */ /* 0x000fe200078e08ff */
[----:B------:R-:W-:Y:S01]  /*5400*/  FFMA R42, R42, UR6, -R0 ;  /* 0x000000062a2a7c23 */ /* 0x000fe20008000800 */
[----:B------:R-:W-:Y:S01]  /*5410*/  LEA.HI.X.SX32 R143, R6, R4, 0x1, P4 ;  /* 0x00000004068f7211 */ /* 0x000fe200020f0eff */
[----:B-1----:R-:W-:Y:S01]  /*5420*/  FADD R7, R15, R7 ;  /* 0x000000070f077221 */ /* 0x002fe20000000000 */
[----:B------:R-:W-:Y:S01]  /*5430*/  LEA R140, P4, R8, R68, 0x1 ;  /* 0x00000044088c7211 */ /* 0x000fe200078808ff */
[----:B------:R-:W1:Y:S01]  /*5440*/  MUFU.EX2 R17, R17 ;  /* 0x0000001100117308 */ /* 0x000e620000000800 */
[----:B------:R-:W-:-:S02]  /*5450*/  IMAD R6, R5, 0x2, R8 ;  /* 0x0000000205067824 */ /* 0x000fc400078e0208 */
[----:B----4-:R-:W-:Y:S01]  /*5460*/  FADD R7, R91, R7 ;  /* 0x000000075b077221 */ /* 0x010fe20000000000 */
[----:B------:R-:W-:Y:S01]  /*5470*/  LEA.HI.X.SX32 R141, R8, R4, 0x1, P4 ;  /* 0x00000004088d7211 */ /* 0x000fe200020f0eff */
[----:B------:R-:W-:Y:S01]  /*5480*/  FMUL R26, R41, 1.4426950216293334961 ;  /* 0x3fb8aa3b291a7820 */ /* 0x000fe20000400000 */
[--C-:B------:R-:W-:Y:S01]  /*5490*/  FFMA R43, R43, UR6, -R0.reuse ;  /* 0x000000062b2b7c23 */ /* 0x100fe20008000800 */
[----:B0-----:R-:W-:Y:S01]  /*54a0*/  FADD R7, R16, R7 ;  /* 0x0000000710077221 */ /* 0x001fe20000000000 */
[----:B------:R-:W-:Y:S01]  /*54b0*/  LEA R138, P4, R6, R68, 0x1 ;  /* 0x00000044068a7211 */ /* 0x000fe200078808ff */
[----:B------:R-:W0:Y:S01]  /*54c0*/  MUFU.EX2 R19, R19 ;  /* 0x0000001300137308 */ /* 0x000e220000000800 */
[C---:B------:R-:W-:Y:S01]  /*54d0*/  LEA R8, R5.reuse, R6, 0x1 ;  /* 0x0000000605087211 */ /* 0x040fe200078e08ff */
[----:B--2---:R-:W-:Y:S01]  /*54e0*/  FADD R7, R48, R7 ;  /* 0x0000000730077221 */ /* 0x004fe20000000000 */
[----:B------:R-:W-:Y:S01]  /*54f0*/  LEA.HI.X.SX32 R139, R6, R4, 0x1, P4 ;  /* 0x00000004068b7211 */ /* 0x000fe200020f0eff */
[----:B------:R-:W-:Y:S01]  /*5500*/  FMUL R29, R42, 1.4426950216293334961 ;  /* 0x3fb8aa3b2a1d7820 */ /* 0x000fe20000400000 */
[----:B------:R-:W-:Y:S01]  /*5510*/  LEA R136, P4, R8, R68, 0x1 ;  /* 0x0000004408887211 */ /* 0x000fe200078808ff */
[----:B------:R-:W-:Y:S01]  /*5520*/  FFMA R44, R44, UR6, -R0 ;  /* 0x000000062c2c7c23 */ /* 0x000fe20008000800 */
[----:B------:R-:W-:Y:S01]  /*5530*/  LEA R6, R5, R8, 0x1 ;  /* 0x0000000805067211 */ /* 0x000fe200078e08ff */
[----:B------:R-:W2:Y:S01]  /*5540*/  MUFU.EX2 R18, R18 ;  /* 0x0000001200127308 */ /* 0x000ea20000000800 */
[----:B-1----:R-:W-:Y:S01]  /*5550*/  FADD R7, R17, R7 ;  /* 0x0000000711077221 */ /* 0x002fe20000000000 */
[----:B------:R-:W-:Y:S01]  /*5560*/  LEA.HI.X.SX32 R137, R8, R4, 0x1, P4 ;  /* 0x0000000408897211 */ /* 0x000fe200020f0eff */
[----:B------:R-:W-:Y:S01]  /*5570*/  FMUL R28, R43, 1.4426950216293334961 ;  /* 0x3fb8aa3b2b1c7820 */ /* 0x000fe20000400000 */
[----:B------:R-:W-:Y:S01]  /*5580*/  LEA R134, P4, R6, R68, 0x1 ;  /* 0x0000004406867211 */ /* 0x000fe200078808ff */
[----:B------:R-:W-:-:S02]  /*5590*/  IMAD R8, R5, 0x2, R6 ;  /* 0x0000000205087824 */ /* 0x000fc400078e0206 */
[--C-:B------:R-:W-:Y:S01]  /*55a0*/  FFMA R45, R45, UR6, -R0.reuse ;  /* 0x000000062d2d7c23 */ /* 0x100fe20008000800 */
[----:B------:R-:W-:Y:S01]  /*55b0*/  FMUL R31, R44, 1.4426950216293334961 ;  /* 0x3fb8aa3b2c1f7820 */ /* 0x000fe20000400000 */
[----:B------:R-:W1:Y:S01]  /*55c0*/  MUFU.EX2 R21, R21 ;  /* 0x0000001500157308 */ /* 0x000e620000000800 */
[----:B0-----:R-:W-:Y:S01]  /*55d0*/  FADD R7, R19, R7 ;  /* 0x0000000713077221 */ /* 0x001fe20000000000 */
[----:B------:R-:W-:Y:S01]  /*55e0*/  LEA.HI.X.SX32 R135, R6, R4, 0x1, P4 ;  /* 0x0000000406877211 */ /* 0x000fe200020f0eff */
[--C-:B------:R-:W-:Y:S01]  /*55f0*/  FFMA R46, R46, UR6, -R0.reuse ;  /* 0x000000062e2e7c23 */ /* 0x100fe20008000800 */
[----:B------:R-:W-:Y:S01]  /*5600*/  LEA R132, P4, R8, R68, 0x1 ;  /* 0x0000004408847211 */ /* 0x000fe200078808ff */
[----:B------:R-:W-:Y:S01]  /*5610*/  FMUL R30, R45, 1.4426950216293334961 ;  /* 0x3fb8aa3b2d1e7820 */ /* 0x000fe20000400000 */
[----:B------:R-:W-:Y:S01]  /*5620*/  LEA R6, R5, R8, 0x1 ;  /* 0x0000000805067211 */ /* 0x000fe200078e08ff */
[----:B------:R-:W-:Y:S01]  /*5630*/  FMUL R38, R46, 1.4426950216293334961 ;  /* 0x3fb8aa3b2e267820 */ /* 0x000fe20000400000 */
[----:B------:R-:W0:Y:S01]  /*5640*/  MUFU.EX2 R20, R20 ;  /* 0x0000001400147308 */ /* 0x000e220000000800 */
[----:B--2---:R-:W-:Y:S01]  /*5650*/  FADD R7, R18, R7 ;  /* 0x0000000712077221 */ /* 0x004fe20000000000 */
[----:B------:R-:W-:Y:S01]  /*5660*/  LEA.HI.X.SX32 R133, R8, R4, 0x1, P4 ;  /* 0x0000000408857211 */ /* 0x000fe200020f0eff */
[--C-:B------:R-:W-:Y:S01]  /*5670*/  FFMA R49, R49, UR6, -R0.reuse ;  /* 0x0000000631317c23 */ /* 0x100fe20008000800 */
[----:B------:R-:W-:Y:S01]  /*5680*/  LEA R130, P4, R6, R68, 0x1 ;  /* 0x0000004406827211 */ /* 0x000fe200078808ff */
[----:B------:R-:W-:Y:S01]  /*5690*/  FFMA R50, R50, UR6, -R0 ;  /* 0x0000000632327c23 */ /* 0x000fe20008000800 */
[----:B------:R-:W-:Y:S01]  /*56a0*/  LEA R8, R5, R6, 0x1 ;  /* 0x0000000605087211 */ /* 0x000fe200078e08ff */
[----:B------:R-:W-:Y:S01]  /*56b0*/  FMUL R40, R49, 1.4426950216293334961 ;  /* 0x3fb8aa3b31287820 */ /* 0x000fe20000400000 */
[----:B------:R-:W2:Y:S01]  /*56c0*/  MUFU.EX2 R23, R23 ;  /* 0x0000001700177308 */ /* 0x000ea20000000800 */
[----:B-1----:R-:W-:Y:S01]  /*56d0*/  FADD R7, R21, R7 ;  /* 0x0000000715077221 */ /* 0x002fe20000000000 */
[----:B------:R-:W-:Y:S01]  /*56e0*/  LEA.HI.X.SX32 R131, R6, R4, 0x1, P4 ;  /* 0x0000000406837211 */ /* 0x000fe200020f0eff */
[----:B------:R-:W-:Y:S01]  /*56f0*/  IMAD R6, R5, 0x2, R8 ;  /* 0x0000000205067824 */ /* 0x000fe200078e0208 */
[----:B------:R-:W-:Y:S01]  /*5700*/  LEA R128, P4, R8, R68, 0x1 ;  /* 0x0000004408807211 */ /* 0x000fe200078808ff */
[----:B------:R-:W-:Y:S01]  /*5710*/  FMUL R50, R50, 1.4426950216293334961 ;  /* 0x3fb8aa3b32327820 */ /* 0x000fe20000400000 */
[--C-:B------:R-:W-:Y:S01]  /*5720*/  FFMA R51, R51, UR6, -R0.reuse ;  /* 0x0000000633337c23 */ /* 0x100fe20008000800 */
[--C-:B------:R-:W-:Y:S01]  /*5730*/  FFMA R52, R52, UR6, -R0.reuse ;  /* 0x0000000634347c23 */ /* 0x100fe20008000800 */
[----:B------:R-:W1:Y:S01]  /*5740*/  MUFU.EX2 R22, R22 ;  /* 0x0000001600167308 */ /* 0x000e620000000800 */
[----:B0-----:R-:W-:Y:S01]  /*5750*/  FADD R7, R20, R7 ;  /* 0x0000000714077221 */ /* 0x001fe20000000000 */
[----:B------:R-:W-:Y:S01]  /*5760*/  LEA.HI.X.SX32 R129, R8, R4, 0x1, P4 ;  /* 0x0000000408817211 */ /* 0x000fe200020f0eff */
[--C-:B------:R-:W-:Y:S01]  /*5770*/  FFMA R53, R53, UR6, -R0.reuse ;  /* 0x0000000635357c23 */ /* 0x100fe20008000800 */
[----:B------:R-:W-:Y:S01]  /*5780*/  LEA R126, P4, R6, R68, 0x1 ;  /* 0x00000044067e7211 */ /* 0x000fe200078808ff */
[----:B------:R-:W-:Y:S01]  /*5790*/  FMUL R49, R52, 1.4426950216293334961 ;  /* 0x3fb8aa3b34317820 */ /* 0x000fe20000400000 */
[----:B------:R-:W-:Y:S01]  /*57a0*/  LEA R8, R5, R6, 0x1 ;  /* 0x0000000605087211 */ /* 0x000fe200078e08ff */
[--C-:B------:R-:W-:Y:S01]  /*57b0*/  FFMA R54, R54, UR6, -R0.reuse ;  /* 0x0000000636367c23 */ /* 0x100fe20008000800 */
[----:B------:R-:W0:Y:S01]  /*57c0*/  MUFU.EX2 R25, R25 ;  /* 0x0000001900197308 */ /* 0x000e220000000800 */
[----:B--2---:R-:W-:Y:S01]  /*57d0*/  FADD R7, R23, R7 ;  /* 0x0000000717077221 */ /* 0x004fe20000000000 */
[----:B------:R-:W-:Y:S01]  /*57e0*/  LEA.HI.X.SX32 R127, R6, R4, 0x1, P4 ;  /* 0x00000004067f7211 */ /* 0x000fe200020f0eff */
[----:B------:R-:W-:Y:S01]  /*57f0*/  FMUL R46, R53, 1.4426950216293334961 ;  /* 0x3fb8aa3b352e7820 */ /* 0x000fe20000400000 */
[----:B------:R-:W-:Y:S01]  /*5800*/  LEA R124, P4, R8, R68, 0x1 ;  /* 0x00000044087c7211 */ /* 0x000fe200078808ff */
[----:B------:R-:W-:Y:S01]  /*5810*/  FFMA R55, R55, UR6, -R0 ;  /* 0x0000000637377c23 */ /* 0x000fe20008000800 */
[C---:B------:R-:W-:Y:S01]  /*5820*/  LEA R6, R5.reuse, R8, 0x1 ;  /* 0x0000000805067211 */ /* 0x040fe200078e08ff */
[----:B------:R-:W-:Y:S01]  /*5830*/  FMUL R45, R54, 1.4426950216293334961 ;  /* 0x3fb8aa3b362d7820 */ /* 0x000fe20000400000 */
[----:B------:R-:W2:Y:S01]  /*5840*/  MUFU.EX2 R24, R24 ;  /* 0x0000001800187308 */ /* 0x000ea20000000800 */
[----:B-1----:R-:W-:Y:S01]  /*5850*/  FADD R7, R22, R7 ;  /* 0x0000000716077221 */ /* 0x002fe20000000000 */
[----:B------:R-:W-:Y:S01]  /*5860*/  LEA.HI.X.SX32 R125, R8, R4, 0x1, P4 ;  /* 0x00000004087d7211 */ /* 0x000fe200020f0eff */
[----:B------:R-:W-:Y:S01]  /*5870*/  IMAD R8, R5, 0x2, R6 ;  /* 0x0000000205087824 */ /* 0x000fe200078e0206 */
[----:B------:R-:W-:Y:S01]  /*5880*/  LEA R122, P4, R6, R68, 0x1 ;  /* 0x00000044067a7211 */ /* 0x000fe200078808ff */
[--C-:B------:R-:W-:Y:S01]  /*5890*/  FFMA R56, R56, UR6, -R0.reuse ;  /* 0x0000000638387c23 */ /* 0x100fe20008000800 */
[----:B------:R-:W-:Y:S01]  /*58a0*/  FMUL R44, R55, 1.4426950216293334961 ;  /* 0x3fb8aa3b372c7820 */ /* 0x000fe20000400000 */
[--C-:B------:R-:W-:Y:S01]  /*58b0*/  FFMA R57, R57, UR6, -R0.reuse ;  /* 0x0000000639397c23 */ /* 0x100fe20008000800 */
[----:B------:R-:W1:Y:S01]  /*58c0*/  MUFU.EX2 R27, R27 ;  /* 0x0000001b001b7308 */ /* 0x000e620000000800 */
[----:B0-----:R-:W-:Y:S01]  /*58d0*/  FADD R7, R25, R7 ;  /* 0x0000000719077221 */ /* 0x001fe20000000000 */
[----:B------:R-:W-:Y:S01]  /*58e0*/  LEA.HI.X.SX32 R123, R6, R4, 0x1, P4 ;  /* 0x00000004067b7211 */ /* 0x000fe200020f0eff */
[----:B------:R-:W-:Y:S01]  /*58f0*/  FMUL R43, R56, 1.4426950216293334961 ;  /* 0x3fb8aa3b382b7820 */ /* 0x000fe20000400000 */
[----:B------:R-:W-:Y:S01]  /*5900*/  LEA R120, P4, R8, R68, 0x1 ;  /* 0x0000004408787211 */ /* 0x000fe200078808ff */
[--C-:B------:R-:W-:Y:S01]  /*5910*/  FFMA R58, R58, UR6, -R0.reuse ;  /* 0x000000063a3a7c23 */ /* 0x100fe20008000800 */
[----:B------:R-:W-:Y:S01]  /*5920*/  LEA R6, R5, R8, 0x1 ;  /* 0x0000000805067211 */ /* 0x000fe200078e08ff */
[----:B------:R-:W-:Y:S01]  /*5930*/  FMUL R42, R57, 1.4426950216293334961 ;  /* 0x3fb8aa3b392a7820 */ /* 0x000fe20000400000 */
[----:B------:R-:W0:Y:S01]  /*5940*/  MUFU.EX2 R26, R26 ;  /* 0x0000001a001a7308 */ /* 0x000e220000000800 */
[----:B--2---:R-:W-:Y:S01]  /*5950*/  FADD R7, R24, R7 ;  /* 0x0000000718077221 */ /* 0x004fe20000000000 */
[----:B------:R-:W-:Y:S01]  /*5960*/  LEA.HI.X.SX32 R121, R8, R4, 0x1, P4 ;  /* 0x0000000408797211 */ /* 0x000fe200020f0eff */
[--C-:B------:R-:W-:Y:S01]  /*5970*/  FFMA R59, R59, UR6, -R0.reuse ;  /* 0x000000063b3b7c23 */ /* 0x100fe20008000800 */
[----:B------:R-:W-:Y:S01]  /*5980*/  LEA R118, P4, R6, R68, 0x1 ;  /* 0x0000004406767211 */ /* 0x000fe200078808ff */
[----:B------:R-:W-:Y:S01]  /*5990*/  FMUL R41, R58, 1.4426950216293334961 ;  /* 0x3fb8aa3b3a297820 */ /* 0x000fe20000400000 */
[----:B------:R-:W-:Y:S01]  /*59a0*/  LEA R8, R5, R6, 0x1 ;  /* 0x0000000605087211 */ /* 0x000fe200078e08ff */
[----:B------:R-:W-:Y:S01]  /*59b0*/  FFMA R60, R60, UR6, -R0 ;  /* 0x000000063c3c7c23 */ /* 0x000fe20008000800 */
[----:B------:R-:W2:Y:S01]  /*59c0*/  MUFU.EX2 R29, R29 ;  /* 0x0000001d001d7308 */ /* 0x000ea20000000800 */
[----:B-1----:R-:W-:Y:S01]  /*59d0*/  FADD R7, R27, R7 ;  /* 0x000000071b077221 */ /* 0x002fe20000000000 */
[----:B------:R-:W-:Y:S01]  /*59e0*/  LEA.HI.X.SX32 R119, R6, R4, 0x1, P4 ;  /* 0x0000000406777211 */ /* 0x000fe200020f0eff */
[----:B------:R-:W-:Y:S01]  /*59f0*/  IMAD R6, R5, 0x2, R8 ;  /* 0x0000000205067824 */ /* 0x000fe200078e0208 */
[----:B------:R-:W-:Y:S01]  /*5a00*/  LEA R116, P4, R8, R68, 0x1 ;  /* 0x0000004408747211 */ /* 0x000fe200078808ff */
[----:B------:R-:W-:Y:S01]  /*5a10*/  FMUL R39, R59, 1.4426950216293334961 ;  /* 0x3fb8aa3b3b277820 */ /* 0x000fe20000400000 */
        /* <DEDUP_REMOVED lines=29> */
[----:B------:R-:W-:Y:S01]  /*5bf0*/  FMUL R65, R65, 1.4426950216293334961 ;  /* 0x3fb8aa3b41417820 */ /* 0x000fe20000400000 */
[----:B------:R-:W-:Y:S01]  /*5c00*/  LEA R108, P4, R8, R68, 0x1 ;  /* 0x00000044086c7211 */ /* 0x000fe200078808ff */
[----:B------:R-:W-:Y:S01]  /*5c10*/  FFMA R67, R67, UR6, -R0 ;  /* 0x0000000643437c23 */ /* 0x000fe20008000800 */
[----:B------:R-:W-:Y:S01]  /*5c20*/  LEA R6, R5, R8, 0x1 ;  /* 0x0000000805067211 */ /* 0x000fe200078e08ff */
[----:B------:R-:W-:Y:S01]  /*5c30*/  FMUL R66, R66, 1.4426950216293334961 ;  /* 0x3fb8aa3b42427820 */ /* 0x000fe20000400000 */
[----:B------:R-:W0:Y:S01]  /*5c40*/  MUFU.EX2 R36, R36 ;  /* 0x0000002400247308 */ /* 0x000e220000000800 */
[----:B--2---:R-:W-:Y:S01]  /*5c50*/  FADD R7, R30, R7 ;  /* 0x000000071e077221 */ /* 0x004fe20000000000 */
[----:B------:R-:W-:Y:S01]  /*5c60*/  LEA.HI.X.SX32 R109, R8, R4, 0x1, P4 ;  /* 0x00000004086d7211 */ /* 0x000fe200020f0eff */
[----:B------:R-:W-:Y:S01]  /*5c70*/  FMUL R35, R67, 1.4426950216293334961 ;  /* 0x3fb8aa3b43237820 */ /* 0x000fe20000400000 */
[----:B------:R-:W-:Y:S01]  /*5c80*/  LEA R106, P4, R6, R68, 0x1 ;  /* 0x00000044066a7211 */ /* 0x000fe200078808ff */
[----:B------:R-:W-:Y:S01]  /*5c90*/  FADD R11, -R0, -INF ;  /* 0xff800000000b7421 */ /* 0x000fe20000000100 */
[C---:B------:R-:W-:Y:S01]  /*5ca0*/  LEA R8, R5.reuse, R6, 0x1 ;  /* 0x0000000605087211 */ /* 0x040fe200078e08ff */
[----:B------:R-:W-:Y:S01]  /*5cb0*/  VIADD R252, R252, UR7 ;  /* 0x00000007fcfc7c36 */ /* 0x000fe20008000000 */
[----:B------:R-:W2:Y:S01]  /*5cc0*/  MUFU.EX2 R47, R47 ;  /* 0x0000002f002f7308 */ /* 0x000ea20000000800 */
[----:B-1----:R-:W-:Y:S01]  /*5cd0*/  FADD R7, R38, R7 ;  /* 0x0000000726077221 */ /* 0x002fe20000000000 */
[----:B------:R-:W-:Y:S01]  /*5ce0*/  LEA.HI.X.SX32 R107, R6, R4, 0x1, P4 ;  /* 0x00000004066b7211 */ /* 0x000fe200020f0eff */
[----:B------:R-:W-:Y:S01]  /*5cf0*/  IMAD R6, R5, 0x2, R8 ;  /* 0x0000000205067824 */ /* 0x000fe200078e0208 */
[----:B------:R-:W-:Y:S01]  /*5d00*/  LEA R104, P4, R8, R68, 0x1 ;  /* 0x0000004408687211 */ /* 0x000fe200078808ff */
[----:B------:R-:W-:-:S03]  /*5d10*/  FMUL R11, R11, 1.4426950216293334961 ;  /* 0x3fb8aa3b0b0b7820 */ /* 0x000fc60000400000 */
[----:B------:R-:W1:Y:S01]  /*5d20*/  MUFU.EX2 R40, R40 ;  /* 0x0000002800287308 */ /* 0x000e620000000800 */
[----:B0-----:R-:W-:Y:S01]  /*5d30*/  FADD R7, R36, R7 ;  /* 0x0000000724077221 */ /* 0x001fe20000000000 */
[----:B------:R-:W-:Y:S02]  /*5d40*/  LEA.HI.X.SX32 R105, R8, R4, 0x1, P4 ;  /* 0x0000000408697211 */ /* 0x000fe400020f0eff */
[----:B------:R-:W-:-:S04]  /*5d50*/  LEA R102, P4, R6, R68, 0x1 ;  /* 0x0000004406667211 */ /* 0x000fc800078808ff */
[----:B------:R0:W3:Y:S01]  /*5d60*/  MUFU.EX2 R90, R50 ;  /* 0x00000032005a7308 */ /* 0x0000e20000000800 */
[----:B--2---:R-:W-:Y:S01]  /*5d70*/  FADD R7, R47, R7 ;  /* 0x000000072f077221 */ /* 0x004fe20000000000 */
[----:B------:R-:W-:-:S06]  /*5d80*/  LEA.HI.X.SX32 R103, R6, R4, 0x1, P4 ;  /* 0x0000000406677211 */ /* 0x000fcc00020f0eff */
[----:B------:R-:W-:Y:S01]  /*5d90*/  MUFU.EX2 R49, R49 ;  /* 0x0000003100317308 */ /* 0x000fe20000000800 */
[----:B0-----:R-:W-:Y:S01]  /*5da0*/  FMUL R50, R51, 1.4426950216293334961 ;  /* 0x3fb8aa3b33327820 */ /* 0x001fe20000400000 */
[----:B-1----:R-:W-:-:S06]  /*5db0*/  FADD R7, R40, R7 ;  /* 0x0000000728077221 */ /* 0x002fcc0000000000 */
[----:B------:R-:W0:Y:S01]  /*5dc0*/  MUFU.EX2 R50, R50 ;  /* 0x0000003200327308 */ /* 0x000e220000000800 */
[----:B---3--:R-:W-:-:S07]  /*5dd0*/  FADD R7, R90, R7 ;  /* 0x000000075a077221 */ /* 0x008fce0000000000 */
[----:B------:R-:W1:Y:S08]  /*5de0*/  MUFU.EX2 R46, R46 ;  /* 0x0000002e002e7308 */ /* 0x000e700000000800 */
[----:B------:R-:W2:Y:S01]  /*5df0*/  MUFU.EX2 R45, R45 ;  /* 0x0000002d002d7308 */ /* 0x000ea20000000800 */
[----:B0-----:R-:W-:-:S04]  /*5e00*/  FADD R7, R50, R7 ;  /* 0x0000000732077221 */ /* 0x001fc80000000000 */
[----:B------:R-:W-:-:S03]  /*5e10*/  FADD R7, R49, R7 ;  /* 0x0000000731077221 */ /* 0x000fc60000000000 */
[----:B------:R-:W0:Y:S01]  /*5e20*/  MUFU.EX2 R44, R44 ;  /* 0x0000002c002c7308 */ /* 0x000e220000000800 */
[----:B-1----:R-:W-:-:S07]  /*5e30*/  FADD R7, R46, R7 ;  /* 0x000000072e077221 */ /* 0x002fce0000000000 */
[----:B------:R-:W1:Y:S01]  /*5e40*/  MUFU.EX2 R43, R43 ;  /* 0x0000002b002b7308 */ /* 0x000e620000000800 */
[----:B--2---:R-:W-:-:S07]  /*5e50*/  FADD R7, R45, R7 ;  /* 0x000000072d077221 */ /* 0x004fce0000000000 */
[----:B------:R-:W2:Y:S01]  /*5e60*/  MUFU.EX2 R42, R42 ;  /* 0x0000002a002a7308 */ /* 0x000ea20000000800 */
[----:B0-----:R-:W-:-:S07]  /*5e70*/  FADD R7, R44, R7 ;  /* 0x000000072c077221 */ /* 0x001fce0000000000 */
[----:B------:R-:W0:Y:S01]  /*5e80*/  MUFU.EX2 R41, R41 ;  /* 0x0000002900297308 */ /* 0x000e220000000800 */
[----:B-1----:R-:W-:Y:S01]  /*5e90*/  FADD R8, R43, R7 ;  /* 0x000000072b087221 */ /* 0x002fe20000000000 */
[----:B------:R-:W-:-:S04]  /*5ea0*/  LEA R7, R5, R6, 0x1 ;  /* 0x0000000605077211 */ /* 0x000fc800078e08ff */
[----:B------:R-:W-:Y:S02]  /*5eb0*/  LEA R6, R5, R7, 0x1 ;  /* 0x0000000705067211 */ /* 0x000fe400078e08ff */
[----:B------:R-:W1:Y:S01]  /*5ec0*/  MUFU.EX2 R39, R39 ;  /* 0x0000002700277308 */ /* 0x000e620000000800 */
[----:B--2---:R-:W-:Y:S01]  /*5ed0*/  FADD R8, R42, R8 ;  /* 0x000000082a087221 */ /* 0x004fe20000000000 */
[----:B------:R-:W-:Y:S01]  /*5ee0*/  LEA R100, P4, R7, R68, 0x1 ;  /* 0x0000004407647211 */ /* 0x000fe200078808ff */
[----:B------:R-:W-:-:S03]  /*5ef0*/  IMAD R9, R5, 0x2, R6 ;  /* 0x0000000205097824 */ /* 0x000fc600078e0206 */
[----:B------:R-:W-:Y:S02]  /*5f00*/  LEA.HI.X.SX32 R101, R7, R4, 0x1, P4 ;  /* 0x0000000407657211 */ /* 0x000fe400020f0eff */
[----:B------:R-:W2:Y:S01]  /*5f10*/  MUFU.EX2 R37, R37 ;  /* 0x0000002500257308 */ /* 0x000ea20000000800 */
[----:B0-----:R-:W-:Y:S01]  /*5f20*/  FADD R8, R41, R8 ;  /* 0x0000000829087221 */ /* 0x001fe20000000000 */
[C---:B------:R-:W-:Y:S02]  /*5f30*/  LEA R7, R5.reuse, R9, 0x1 ;  /* 0x0000000905077211 */ /* 0x040fe400078e08ff */
[C---:B------:R-:W-:Y:S02]  /*5f40*/  LEA R98, P4, R6.reuse, R68, 0x1 ;  /* 0x0000004406627211 */ /* 0x040fe400078808ff */
[----:B------:R-:W-:Y:S02]  /*5f50*/  LEA R10, R5, R7, 0x1 ;  /* 0x00000007050a7211 */ /* 0x000fe400078e08ff */
[----:B------:R-:W0:Y:S01]  /*5f60*/  MUFU.EX2 R32, R32 ;  /* 0x0000002000207308 */ /* 0x000e220000000800 */
[----:B-1----:R-:W-:Y:S01]  /*5f70*/  FADD R8, R39, R8 ;  /* 0x0000000827087221 */ /* 0x002fe20000000000 */
[----:B------:R-:W-:Y:S01]  /*5f80*/  LEA.HI.X.SX32 R99, R6, R4, 0x1, P4 ;  /* 0x0000000406637211 */ /* 0x000fe200020f0eff */
[----:B------:R-:W-:Y:S01]  /*5f90*/  IMAD R6, R5, 0x2, R10 ;  /* 0x0000000205067824 */ /* 0x000fe200078e020a */
[----:B------:R-:W-:-:S02]  /*5fa0*/  LEA R96, P4, R9, R68, 0x1 ;  /* 0x0000004409607211 */ /* 0x000fc400078808ff */
[----:B------:R-:W-:Y:S02]  /*5fb0*/  LEA R94, P5, R7, R68, 0x1 ;  /* 0x00000044075e7211 */ /* 0x000fe400078a08ff */
[----:B------:R-:W1:Y:S01]  /*5fc0*/  MUFU.EX2 R62, R62 ;  /* 0x0000003e003e7308 */ /* 0x000e620000000800 */
[----:B--2---:R-:W-:Y:S01]  /*5fd0*/  FADD R8, R37, R8 ;  /* 0x0000000825087221 */ /* 0x004fe20000000000 */
[-C--:B------:R-:W-:Y:S02]  /*5fe0*/  LEA.HI.X.SX32 R97, R9, R4.reuse, 0x1, P4 ;  /* 0x0000000409617211 */ /* 0x080fe400020f0eff */
[----:B------:R-:W-:Y:S02]  /*5ff0*/  LEA.HI.X.SX32 R95, R7, R4, 0x1, P5 ;  /* 0x00000004075f7211 */ /* 0x000fe400028f0eff */
[----:B------:R-:W-:Y:S02]  /*6000*/  LEA R88, P5, R6, R68, 0x1 ;  /* 0x0000004406587211 */ /* 0x000fe400078a08ff */
[----:B------:R-:W2:Y:S01]  /*6010*/  MUFU.EX2 R33, R63 ;  /* 0x0000003f00217308 */ /* 0x000ea20000000800 */
[----:B0-----:R-:W-:Y:S01]  /*6020*/  FADD R12, R32, R8 ;  /* 0x00000008200c7221 */ /* 0x001fe20000000000 */
[----:B------:R-:W-:-:S02]  /*6030*/  LEA R8, R5, R6, 0x1 ;  /* 0x0000000605087211 */ /* 0x000fc400078e08ff */
[----:B------:R-:W-:Y:S02]  /*6040*/  LEA R92, P4, R10, R68, 0x1 ;  /* 0x000000440a5c7211 */ /* 0x000fe400078808ff */
[C---:B------:R-:W-:Y:S02]  /*6050*/  LEA R9, R5.reuse, R8, 0x1 ;  /* 0x0000000805097211 */ /* 0x040fe400078e08ff */
[----:B------:R-:W0:Y:S01]  /*6060*/  MUFU.EX2 R64, R64 ;  /* 0x0000004000407308 */ /* 0x000e220000000800 */
[----:B-1----:R-:W-:Y:S01]  /*6070*/  FADD R12, R62, R12 ;  /* 0x0000000c3e0c7221 */ /* 0x002fe20000000000 */
[-C--:B------:R-:W-:Y:S01]  /*6080*/  LEA.HI.X.SX32 R89, R6, R4.reuse, 0x1, P5 ;  /* 0x0000000406597211 */ /* 0x080fe200028f0eff */
[----:B------:R-:W-:Y:S01]  /*6090*/  IMAD R7, R5, 0x2, R9 ;  /* 0x0000000205077824 */ /* 0x000fe200078e0209 */
[----:B------:R-:W-:Y:S02]  /*60a0*/  LEA.HI.X.SX32 R93, R10, R4, 0x1, P4 ;  /* 0x000000040a5d7211 */ /* 0x000fe400020f0eff */
[----:B------:R-:W-:-:S02]  /*60b0*/  LEA R84, P5, R9, R68, 0x1 ;  /* 0x0000004409547211 */ /* 0x000fc400078a08ff */
[----:B------:R-:W1:Y:S01]  /*60c0*/  MUFU.EX2 R34, R65 ;  /* 0x0000004100227308 */ /* 0x000e620000000800 */
[----:B--2---:R-:W-:Y:S01]  /*60d0*/  FADD R12, R33, R12 ;  /* 0x0000000c210c7221 */ /* 0x004fe20000000000 */
[----:B------:R-:W-:Y:S02]  /*60e0*/  LEA R6, R5, R7, 0x1 ;  /* 0x0000000705067211 */ /* 0x000fe400078e08ff */
[----:B------:R-:W-:Y:S02]  /*60f0*/  LEA.HI.X.SX32 R85, R9, R4, 0x1, P5 ;  /* 0x0000000409557211 */ /* 0x000fe400028f0eff */
[C---:B------:R-:W-:Y:S02]  /*6100*/  LEA R10, R5.reuse, R6, 0x1 ;  /* 0x00000006050a7211 */ /* 0x040fe400078e08ff */
[----:B------:R-:W2:Y:S01]  /*6110*/  MUFU.EX2 R66, R66 ;  /* 0x0000004200427308 */ /* 0x000ea20000000800 */
[----:B0-----:R-:W-:Y:S01]  /*6120*/  FADD R12, R64, R12 ;  /* 0x0000000c400c7221 */ /* 0x001fe20000000000 */
[----:B------:R-:W-:Y:S01]  /*6130*/  LEA R86, P4, R8, R68, 0x1 ;  /* 0x0000004408567211 */ /* 0x000fe200078808ff */
[----:B------:R-:W-:-:S05]  /*6140*/  IMAD R9, R5, 0x2, R10 ;  /* 0x0000000205097824 */ /* 0x000fca00078e020a */
[----:B------:R-:W0:Y:S01]  /*6150*/  MUFU.EX2 R35, R35 ;  /* 0x0000002300237308 */ /* 0x000e220000000800 */
[----:B-1----:R-:W-:Y:S01]  /*6160*/  FADD R12, R34, R12 ;  /* 0x0000000c220c7221 */ /* 0x002fe20000000000 */
[----:B------:R-:W-:Y:S02]  /*6170*/  LEA.HI.X.SX32 R87, R8, R4, 0x1, P4 ;  /* 0x0000000408577211 */ /* 0x000fe400020f0eff */
[----:B------:R-:W-:Y:S02]  /*6180*/  LEA R8, R5, R9, 0x1 ;  /* 0x0000000905087211 */ /* 0x000fe400078e08ff */
[----:B------:R-:W-:Y:S02]  /*6190*/  F2FP.BF16.F32.PACK_AB R18, R18, R19 ;  /* 0x000000131212723e */ /* 0x000fe400000010ff */
[----:B------:R-:W1:Y:S01]  /*61a0*/  MUFU.EX2 R11, R11 ;  /* 0x0000000b000b7308 */ /* 0x000e620000000800 */
[----:B--2---:R-:W-:Y:S01]  /*61b0*/  FADD R12, R66, R12 ;  /* 0x0000000c420c7221 */ /* 0x004fe20000000000 */
[----:B------:R-:W-:-:S02]  /*61c0*/  LEA R82, P4, R7, R68, 0x1 ;  /* 0x0000004407527211 */ /* 0x000fc400078808ff */
[----:B------:R-:W-:Y:S02]  /*61d0*/  F2FP.BF16.F32.PACK_AB R19, R20, R21 ;  /* 0x000000151413723e */ /* 0x000fe400000010ff */
[----:B------:R-:W-:Y:S02]  /*61e0*/  LEA R74, P6, R8, R68, 0x1 ;  /* 0x00000044084a7211 */ /* 0x000fe400078c08ff */
[----:B------:R-:W-:Y:S01]  /*61f0*/  PRMT R67, RZ, 0x7610, R67 ;  /* 0x00007610ff437816 */ /* 0x000fe20000000043 */
[----:B0-----:R-:W-:Y:S01]  /*6200*/  FADD R12, R35, R12 ;  /* 0x0000000c230c7221 */ /* 0x001fe20000000000 */
[----:B------:R-:W-:Y:S02]  /*6210*/  PRMT R63, RZ, 0x7610, R63 ;  /* 0x00007610ff3f7816 */ /* 0x000fe4000000003f */
[----:B------:R-:W-:Y:S02]  /*6220*/  PRMT R59, RZ, 0x7610, R59 ;  /* 0x00007610ff3b7816 */ /* 0x000fe4000000003b */
[----:B------:R-:W0:Y:S01]  /*6230*/  SHFL.BFLY PT, R13, R12, 0x10, 0x1f ;  /* 0x0e001f000c0d7f89 */ /* 0x000e2200000e0000 */
[----:B------:R-:W-:-:S02]  /*6240*/  PRMT R55, RZ, 0x7610, R55 ;  /* 0x00007610ff377816 */ /* 0x000fc40000000037 */
[----:B------:R-:W-:Y:S01]  /*6250*/  PRMT R51, RZ, 0x7610, R51 ;  /* 0x00007610ff337816 */ /* 0x000fe20000000033 */
[----:B-1----:R-:W-:Y:S01]  /*6260*/  STSM.16.M88 [R252+0x8000], R11 ;  /* 0x0080000bfc007844 */ /* 0x002fe20000000000 */
[----:B------:R-:W-:Y:S02]  /*6270*/  F2FP.BF16.F32.PACK_AB R20, R22, R23 ;  /* 0x000000171614723e */ /* 0x000fe400000010ff */
[----:B------:R-:W-:Y:S01]  /*6280*/  F2FP.BF16.F32.PACK_AB R21, R24, R25 ;  /* 0x000000191815723e */ /* 0x000fe200000010ff */
[----:B------:R-:W-:Y:S01]  /*6290*/  BAR.SYNC.DEFER_BLOCKING 0x0 ;  /* 0x0000000000007b1d */ /* 0x000fe20000010000 */
[----:B------:R-:W-:Y:S02]  /*62a0*/  F2FP.BF16.F32.PACK_AB R22, R26, R27 ;  /* 0x0000001b1a16723e */ /* 0x000fe400000010ff */
[----:B------:R-:W-:Y:S02]  /*62b0*/  F2FP.BF16.F32.PACK_AB R24, R30, R31 ;  /* 0x0000001f1e18723e */ /* 0x000fe400000010ff */
[----:B------:R-:W-:-:S02]  /*62c0*/  F2FP.BF16.F32.PACK_AB R26, R40, R47 ;  /* 0x0000002f281a723e */ /* 0x000fc400000010ff */
[----:B------:R-:W-:Y:S02]  /*62d0*/  F2FP.BF16.F32.PACK_AB R30, R42, R43 ;  /* 0x0000002b2a1e723e */ /* 0x000fe400000010ff */
[----:B------:R-:W-:Y:S02]  /*62e0*/  F2FP.BF16.F32.PACK_AB R31, R39, R41 ;  /* 0x00000029271f723e */ /* 0x000fe400000010ff */
[-C--:B------:R-:W-:Y:S02]  /*62f0*/  LEA.HI.X.SX32 R83, R7, R4.reuse, 0x1, P4 ;  /* 0x0000000407537211 */ /* 0x080fe400020f0eff */
[----:B------:R-:W-:Y:S02]  /*6300*/  LEA.HI.X.SX32 R75, R8, R4, 0x1, P6 ;  /* 0x00000004084b7211 */ /* 0x000fe400030f0eff */
[----:B------:R-:W-:Y:S01]  /*6310*/  LEA R80, P5, R6, R68, 0x1 ;  /* 0x0000004406507211 */ /* 0x000fe200078a08ff */
[----:B0-----:R-:W-:Y:S01]  /*6320*/  FADD R12, R12, R13 ;  /* 0x0000000d0c0c7221 */ /* 0x001fe20000000000 */
[----:B------:R-:W-:-:S02]  /*6330*/  F2FP.BF16.F32.PACK_AB R13, R154, R155 ;  /* 0x0000009b9a0d723e */ /* 0x000fc400000010ff */
[----:B------:R-:W-:Y:S02]  /*6340*/  PRMT R154, RZ, 0x7610, R154 ;  /* 0x00007610ff9a7816 */ /* 0x000fe4000000009a */
[----:B------:R-:W-:Y:S02]  /*6350*/  PRMT R47, RZ, 0x7610, R47 ;  /* 0x00007610ff2f7816 */ /* 0x000fe4000000002f */
[----:B------:R-:W-:Y:S01]  /*6360*/  PRMT R43, RZ, 0x7610, R43 ;  /* 0x00007610ff2b7816 */ /* 0x000fe2000000002b */
[----:B------:R-:W2:Y:S01]  /*6370*/  @P2 LDG.E.U16 R226, desc[UR18][R200.64] ;  /* 0x00000012c8e22981 */ /* 0x000ea2000c1e1500 */
[----:B------:R-:W-:Y:S02]  /*6380*/  PRMT R39, RZ, 0x7610, R39 ;  /* 0x00007610ff277816 */ /* 0x000fe40000000027 */
[----:B------:R-:W-:Y:S01]  /*6390*/  LEA.HI.X.SX32 R81, R6, R4, 0x1, P5 ;  /* 0x0000000406517211 */ /* 0x000fe200028f0eff */
[----:B------:R-:W3:Y:S01]  /*63a0*/  @P2 LDG.E.U16 R154, desc[UR18][R140.64] ;  /* 0x000000128c9a2981 */ /* 0x000ee2000c1e1500 */
[----:B------:R-:W-:-:S02]  /*63b0*/  LEA R7, R5, R8, 0x1 ;  /* 0x0000000805077211 */ /* 0x000fc400078e08ff */
[-C--:B------:R-:W-:Y:S01]  /*63c0*/  LEA R76, P5, R9, R68.reuse, 0x1 ;  /* 0x00000044094c7211 */ /* 0x080fe200078a08ff */
[----:B------:R-:W4:Y:S01]  /*63d0*/  @P2 LDG.E.U16 R225, desc[UR18][R192.64] ;  /* 0x00000012c0e12981 */ /* 0x000f22000c1e1500 */
[----:B------:R-:W-:Y:S01]  /*63e0*/  F2FP.BF16.F32.PACK_AB R14, R14, R153 ;  /* 0x000000990e0e723e */ /* 0x000fe200000010ff */
[----:B------:R-:W-:Y:S01]  /*63f0*/  IMAD R6, R5, 0x2, R7 ;  /* 0x0000000205067824 */ /* 0x000fe200078e0207 */
[----:B------:R-:W-:Y:S01]  /*6400*/  LEA R78, P4, R10, R68, 0x1 ;  /* 0x000000440a4e7211 */ /* 0x000fe200078808ff */
[----:B------:R-:W4:Y:S01]  /*6410*/  @P2 LDG.E.U16 R224, desc[UR18][R184.64] ;  /* 0x00000012b8e02981 */ /* 0x000f22000c1e1500 */
[----:B------:R-:W-:Y:S01]  /*6420*/  F2FP.BF16.F32.PACK_AB R35, R35, R66 ;  /* 0x000000422323723e */ /* 0x000fe200000010ff */
[----:B------:R-:W-:Y:S02]  /*6430*/  IMAD R5, R5, 0x2, R6 ;  /* 0x0000000205057824 */ /* 0x000fe400078e0206 */
[----:B------:R-:W4:Y:S01]  /*6440*/  @P2 LDG.E.U16 R223, desc[UR18][R176.64] ;  /* 0x00000012b0df2981 */ /* 0x000f22000c1e1500 */
[----:B------:R-:W-:-:S03]  /*6450*/  PRMT R153, RZ, 0x7610, R153 ;  /* 0x00007610ff997816 */ /* 0x000fc60000000099 */
[----:B------:R-:W4:Y:S01]  /*6460*/  @P2 LDG.E.U16 R222, desc[UR18][R168.64] ;  /* 0x00000012a8de2981 */ /* 0x000f22000c1e1500 */
[----:B------:R-:W-:-:S03]  /*6470*/  F2FP.BF16.F32.PACK_AB R33, R33, R62 ;  /* 0x0000003e2121723e */ /* 0x000fc600000010ff */
[----:B------:R-:W4:Y:S01]  /*6480*/  @P2 LDG.E.U16 R221, desc[UR18][R160.64] ;  /* 0x00000012a0dd2981 */ /* 0x000f22000c1e1500 */
[----:B------:R-:W-:-:S03]  /*6490*/  PRMT R66, RZ, 0x7610, R66 ;  /* 0x00007610ff427816 */ /* 0x000fc60000000042 */
        /* <DEDUP_REMOVED lines=9> */
[----:B------:R-:W-:-:S02]  /*6530*/  PRMT R62, RZ, 0x7610, R62 ;  /* 0x00007610ff3e7816 */ /* 0x000fc4000000003e */
[-C--:B------:R-:W-:Y:S01]  /*6540*/  LEA.HI.X.SX32 R77, R9, R4.reuse, 0x1, P5 ;  /* 0x00000004094d7211 */ /* 0x080fe200028f0eff */
[----:B------:R-:W4:Y:S01]  /*6550*/  @P2 LDG.E.U16 R219, desc[UR18][R198.64] ;  /* 0x00000012c6db2981 */ /* 0x000f22000c1e1500 */
[----:B------:R-:W-:Y:S02]  /*6560*/  PRMT R58, RZ, 0x7610, R58 ;  /* 0x00007610ff3a7816 */ /* 0x000fe4000000003a */
[----:B------:R-:W-:Y:S01]  /*6570*/  LEA.HI.X.SX32 R79, R10, R4, 0x1, P4 ;  /* 0x000000040a4f7211 */ /* 0x000fe200020f0eff */
[----:B------:R-:W4:Y:S01]  /*6580*/  @P2 LDG.E.U16 R218, desc[UR18][R190.64] ;  /* 0x00000012beda2981 */ /* 0x000f22000c1e1500 */
[----:B------:R-:W-:-:S03]  /*6590*/  MOV R9, R72 ;  /* 0x0000004800097202 */ /* 0x000fc60000000f00 */
[----:B------:R-:W4:Y:S01]  /*65a0*/  @P2 LDG.E.U16 R217, desc[UR18][R182.64] ;  /* 0x00000012b6d92981 */ /* 0x000f22000c1e1500 */
[----:B------:R-:W-:-:S03]  /*65b0*/  F2FP.BF16.F32.PACK_AB R23, R28, R29 ;  /* 0x0000001d1c17723e */ /* 0x000fc600000010ff */
[----:B------:R-:W4:Y:S01]  /*65c0*/  @P2 LDG.E.U16 R216, desc[UR18][R174.64] ;  /* 0x00000012aed82981 */ /* 0x000f22000c1e1500 */
[----:B------:R-:W-:Y:S02]  /*65d0*/  F2FP.BF16.F32.PACK_AB R27, R50, R90 ;  /* 0x0000005a321b723e */ /* 0x000fe400000010ff */
[----:B------:R-:W-:Y:S01]  /*65e0*/  PRMT R54, RZ, 0x7610, R54 ;  /* 0x00007610ff367816 */ /* 0x000fe20000000036 */
[----:B------:R-:W4:Y:S01]  /*65f0*/  @P2 LDG.E.U16 R215, desc[UR18][R166.64] ;  /* 0x00000012a6d72981 */ /* 0x000f22000c1e1500 */
[----:B------:R-:W-:Y:S02]  /*6600*/  LEA R72, P4, R7, R68, 0x1 ;  /* 0x0000004407487211 */ /* 0x000fe400078808ff */
[----:B------:R-:W-:Y:S01]  /*6610*/  F2FP.BF16.F32.PACK_AB R28, R46, R49 ;  /* 0x000000312e1c723e */ /* 0x000fe200000010ff */
[----:B------:R-:W4:Y:S01]  /*6620*/  @P2 LDG.E.U16 R214, desc[UR18][R158.64] ;  /* 0x000000129ed62981 */ /* 0x000f22000c1e1500 */
[----:B------:R-:W-:Y:S02]  /*6630*/  PRMT R50, RZ, 0x7610, R50 ;  /* 0x00007610ff327816 */ /* 0x000fe40000000032 */
[----:B------:R-:W-:Y:S01]  /*6640*/  MOV R10, R71 ;  /* 0x00000047000a7202 */ /* 0x000fe20000000f00 */
[----:B------:R-:W4:Y:S01]  /*6650*/  @P2 LDG.E.U16 R213, desc[UR18][R146.64] ;  /* 0x0000001292d52981 */ /* 0x000f22000c1e1500 */
[----:B------:R-:W-:-:S02]  /*6660*/  PRMT R46, RZ, 0x7610, R46 ;  /* 0x00007610ff2e7816 */ /* 0x000fc4000000002e */
[----:B------:R-:W-:Y:S01]  /*6670*/  MOV R71, R69 ;  /* 0x0000004500477202 */ /* 0x000fe20000000f00 */
[----:B------:R-:W4:Y:S01]  /*6680*/  @P2 LDG.E.U16 R153, desc[UR18][R138.64] ;  /* 0x000000128a992981 */ /* 0x000f22000c1e1500 */
[----:B------:R-:W-:Y:S02]  /*6690*/  F2FP.BF16.F32.PACK_AB R25, R36, R38 ;  /* 0x000000262419723e */ /* 0x000fe400000010ff */
[----:B------:R-:W-:Y:S01]  /*66a0*/  PRMT R42, RZ, 0x7610, R42 ;  /* 0x00007610ff2a7816 */ /* 0x000fe2000000002a */
[----:B------:R-:W4:Y:S01]  /*66b0*/  @P2 LDG.E.U16 R66, desc[UR18][R130.64] ;  /* 0x0000001282422981 */ /* 0x000f22000c1e1500 */
[----:B------:R-:W-:Y:S02]  /*66c0*/  MOV R8, R73 ;  /* 0x0000004900087202 */ /* 0x000fe40000000f00 */
[----:B------:R-:W-:Y:S01]  /*66d0*/  LEA R70, P5, R6, R68, 0x1 ;  /* 0x0000004406467211 */ /* 0x000fe200078a08ff */
[----:B------:R-:W4:Y:S01]  /*66e0*/  @P2 LDG.E.U16 R62, desc[UR18][R122.64] ;  /* 0x000000127a3e2981 */ /* 0x000f22000c1e1500 */
[----:B------:R-:W-:-:S02]  /*66f0*/  PRMT R38, RZ, 0x7610, R38 ;  /* 0x00007610ff267816 */ /* 0x000fc40000000026 */
[-C--:B------:R-:W-:Y:S01]  /*6700*/  LEA.HI.X.SX32 R73, R7, R4.reuse, 0x1, P4 ;  /* 0x0000000407497211 */ /* 0x080fe200020f0eff */
[----:B------:R-:W4:Y:S01]  /*6710*/  @P2 LDG.E.U16 R58, desc[UR18][R114.64] ;  /* 0x00000012723a2981 */ /* 0x000f22000c1e1500 */
[----:B------:R-:W-:Y:S02]  /*6720*/  MOV R7, R71 ;  /* 0x0000004700077202 */ /* 0x000fe40000000f00 */
[----:B------:R-:W-:Y:S01]  /*6730*/  LEA.HI.X.SX32 R71, R6, R4, 0x1, P5 ;  /* 0x0000000406477211 */ /* 0x000fe200028f0eff */
[----:B------:R-:W4:Y:S01]  /*6740*/  @P2 LDG.E.U16 R54, desc[UR18][R106.64] ;  /* 0x000000126a362981 */ /* 0x000f22000c1e1500 */
[----:B------:R-:W-:-:S03]  /*6750*/  FADD R6, R11, R12 ;  /* 0x0000000c0b067221 */ /* 0x000fc60000000000 */
[----:B------:R-:W4:Y:S01]  /*6760*/  @P2 LDG.E.U16 R50, desc[UR18][R98.64] ;  /* 0x0000001262322981 */ /* 0x000f22000c1e1500 */
[----:B------:R-:W-:-:S03]  /*6770*/  F2FP.BF16.F32.PACK_AB R12, R248, R227 ;  /* 0x000000e3f80c723e */ /* 0x000fc600000010ff */
[----:B------:R-:W4:Y:S01]  /*6780*/  @P2 LDG.E.U16 R46, desc[UR18][R88.64] ;  /* 0x00000012582e2981 */ /* 0x000f22000c1e1500 */
[----:B------:R-:W-:-:S03]  /*6790*/  PRMT R207, RZ, 0x7610, R207 ;  /* 0x00007610ffcf7816 */ /* 0x000fc600000000cf */
[----:B------:R-:W4:Y:S01]  /*67a0*/  @P2 LDG.E.U16 R42, desc[UR18][R80.64] ;  /* 0x00000012502a2981 */ /* 0x000f22000c1e1500 */
[----:B------:R-:W-:Y:S02]  /*67b0*/  F2FP.BF16.F32.PACK_AB R15, R15, R152 ;  /* 0x000000980f0f723e */ /* 0x000fe400000010ff */
[----:B------:R-:W-:Y:S01]  /*67c0*/  PRMT R248, RZ, 0x7610, R248 ;  /* 0x00007610fff87816 */ /* 0x000fe200000000f8 */
[----:B------:R-:W4:Y:S01]  /*67d0*/  @P2 LDG.E.U16 R38, desc[UR18][R72.64] ;  /* 0x0000001248262981 */ /* 0x000f22000c1e1500 */
[----:B------:R-:W-:-:S03]  /*67e0*/  PRMT R152, RZ, 0x7610, R152 ;  /* 0x00007610ff987816 */ /* 0x000fc60000000098 */
        /* <DEDUP_REMOVED lines=9> */
[----:B------:R-:W-:Y:S02]  /*6880*/  F2FP.BF16.F32.PACK_AB R29, R44, R45 ;  /* 0x0000002d2c1d723e */ /* 0x000fe400000010ff */
[----:B------:R-:W-:Y:S01]  /*6890*/  PRMT R49, RZ, 0x7610, R49 ;  /* 0x00007610ff317816 */ /* 0x000fe20000000031 */
[----:B------:R-:W4:Y:S01]  /*68a0*/  @P2 LDG.E.U16 R207, desc[UR18][R156.64] ;  /* 0x000000129ccf2981 */ /* 0x000f22000c1e1500 */
[----:B------:R-:W-:Y:S02]  /*68b0*/  PRMT R45, RZ, 0x7610, R45 ;  /* 0x00007610ff2d7816 */ /* 0x000fe4000000002d */
[----:B------:R-:W-:Y:S01]  /*68c0*/  F2FP.BF16.F32.PACK_AB R32, R32, R37 ;  /* 0x000000252020723e */ /* 0x000fe200000010ff */
[----:B------:R-:W4:Y:S01]  /*68d0*/  @P2 LDG.E.U16 R248, desc[UR18][R144.64] ;  /* 0x0000001290f82981 */ /* 0x000f22000c1e1500 */
[----:B------:R-:W-:Y:S02]  /*68e0*/  PRMT R41, RZ, 0x7610, R41 ;  /* 0x00007610ff297816 */ /* 0x000fe40000000029 */
[----:B------:R-:W-:Y:S01]  /*68f0*/  PRMT R206, RZ, 0x7610, R206 ;  /* 0x00007610ffce7816 */ /* 0x000fe200000000ce */
[----:B------:R-:W4:Y:S01]  /*6900*/  @P2 LDG.E.U16 R152, desc[UR18][R136.64] ;  /* 0x0000001288982981 */ /* 0x000f22000c1e1500 */
[----:B------:R-:W-:-:S02]  /*6910*/  PRMT R37, RZ, 0x7610, R37 ;  /* 0x00007610ff257816 */ /* 0x000fc40000000025 */
[----:B------:R-:W-:Y:S01]  /*6920*/  PRMT R205, RZ, 0x7610, R205 ;  /* 0x00007610ffcd7816 */ /* 0x000fe200000000cd */
[----:B------:R-:W4:Y:S01]  /*6930*/  @P2 LDG.E.U16 R65, desc[UR18][R128.64] ;  /* 0x0000001280412981 */ /* 0x000f22000c1e1500 */
[----:B------:R-:W-:Y:S02]  /*6940*/  PRMT R204, RZ, 0x7610, R204 ;  /* 0x00007610ffcc7816 */ /* 0x000fe400000000cc */
[----:B------:R-:W-:Y:S01]  /*6950*/  PRMT R203, RZ, 0x7610, R203 ;  /* 0x00007610ffcb7816 */ /* 0x000fe200000000cb */
[----:B------:R-:W4:Y:S01]  /*6960*/  @P2 LDG.E.U16 R61, desc[UR18][R120.64] ;  /* 0x00000012783d2981 */ /* 0x000f22000c1e1500 */
[----:B------:R-:W-:Y:S02]  /*6970*/  PRMT R202, RZ, 0x7610, R202 ;  /* 0x00007610ffca7816 */ /* 0x000fe400000000ca */
[----:B------:R-:W-:Y:S01]  /*6980*/  PRMT R3, RZ, 0x7610, R3 ;  /* 0x00007610ff037816 */ /* 0x000fe20000000003 */
[----:B------:R-:W4:Y:S01]  /*6990*/  @P2 LDG.E.U16 R57, desc[UR18][R112.64] ;  /* 0x0000001270392981 */ /* 0x000f22000c1e1500 */
[----:B------:R-:W-:-:S03]  /*69a0*/  LEA R68, P6, R5, R68, 0x1 ;  /* 0x0000004405447211 */ /* 0x000fc600078c08ff */
[----:B------:R-:W4:Y:S01]  /*69b0*/  @P2 LDG.E.U16 R53, desc[UR18][R104.64] ;  /* 0x0000001268352981 */ /* 0x000f22000c1e1500 */
[----:B------:R-:W-:-:S03]  /*69c0*/  F2FP.BF16.F32.PACK_AB R16, R16, R91 ;  /* 0x0000005b1010723e */ /* 0x000fc600000010ff */
        /* <DEDUP_REMOVED lines=10> */
[----:B------:R-:W-:-:S02]  /*6a70*/  F2FP.BF16.F32.PACK_AB R17, R17, R48 ;  /* 0x000000301111723e */ /* 0x000fc400000010ff */
[----:B------:R-:W-:Y:S01]  /*6a80*/  F2FP.BF16.F32.PACK_AB R34, R34, R64 ;  /* 0x000000402222723e */ /* 0x000fe200000010ff */
[----:B------:R0:W-:Y:S01]  /*6a90*/  STL [R1+0x140], R6 ;  /* 0x0001400601007387 */ /* 0x0001e20000100800 */
[----:B------:R-:W-:Y:S02]  /*6aa0*/  PRMT R155, RZ, 0x7610, R155 ;  /* 0x00007610ff9b7816 */ /* 0x000fe4000000009b */
[----:B------:R-:W-:Y:S02]  /*6ab0*/  PRMT R91, RZ, 0x7610, R91 ;  /* 0x00007610ff5b7816 */ /* 0x000fe4000000005b */
        /* <DEDUP_REMOVED lines=12> */
[----:B------:R-:W-:-:S02]  /*6b80*/  LEA.HI.X.SX32 R69, R5, R4, 0x1, P6 ;  /* 0x0000000405457211 */ /* 0x000fc400030f0eff */
[----:B------:R-:W-:Y:S01]  /*6b90*/  LOP3.LUT R249, R249, 0x1f0, RZ, 0xc0, !PT ;  /* 0x000001f0f9f97812 */ /* 0x000fe200078ec0ff */
[----:B------:R-:W4:Y:S01]  /*6ba0*/  @P2 LDG.E.U16 R56, desc[UR18][R110.64] ;  /* 0x000000126e382981 */ /* 0x000f22000c1e1500 */
[----:B0-----:R-:W-:Y:S02]  /*6bb0*/  F2FP.BF16.F32.PACK_AB R6, R239, R238 ;  /* 0x000000eeef06723e */ /* 0x001fe400000010ff */
[----:B------:R-:W-:Y:S01]  /*6bc0*/  F2FP.BF16.F32.PACK_AB R4, R7, R8 ;  /* 0x000000080704723e */ /* 0x000fe200000010ff */
[----:B------:R-:W4:Y:S01]  /*6bd0*/  @P2 LDG.E.U16 R52, desc[UR18][R102.64] ;  /* 0x0000001266342981 */ /* 0x000f22000c1e1500 */
[----:B------:R-:W-:-:S03]  /*6be0*/  F2FP.BF16.F32.PACK_AB R5, R9, R10 ;  /* 0x0000000a0905723e */ /* 0x000fc600000010ff */
[----:B------:R-:W4:Y:S04]  /*6bf0*/  @P2 LDG.E.U16 R48, desc[UR18][R94.64] ;  /* 0x000000125e302981 */ /* 0x000f28000c1e1500 */
[----:B------:R-:W4:Y:S04]  /*6c00*/  @P2 LDG.E.U16 R44, desc[UR18][R84.64] ;  /* 0x00000012542c2981 */ /* 0x000f28000c1e1500 */
[----:B------:R-:W4:Y:S04]  /*6c10*/  @P2 LDG.E.U16 R40, desc[UR18][R76.64] ;  /* 0x000000124c282981 */ /* 0x000f28000c1e1500 */
[----:B------:R-:W4:Y:S04]  /*6c20*/  @P2 LDG.E.U16 R36, desc[UR18][R68.64] ;  /* 0x0000001244242981 */ /* 0x000f28000c1e1500 */
[----:B------:R-:W0:Y:S01]  /*6c30*/  LDSM.16.M88 R90, [R249+UR7+0x8000] ;  /* 0x00800007f95a783b */ /* 0x000e220008000000 */
[----:B------:R-:W-:Y:S01]  /*6c40*/  BAR.SYNC.DEFER_BLOCKING 0x0 ;  /* 0x0000000000007b1d */ /* 0x000fe20000010000 */
[----:B------:R-:W-:-:S02]  /*6c50*/  F2FP.BF16.F32.PACK_AB R7, R237, R236 ;  /* 0x000000eced07723e */ /* 0x000fc400000010ff */
[----:B------:R-:W-:-:S03]  /*6c60*/  F2FP.BF16.F32.PACK_AB R8, R235, R234 ;  /* 0x000000eaeb08723e */ /* 0x000fc600000010ff */
[----:B------:R1:W5:Y:S04]  /*6c70*/  LDL.LU R239, [R1+0x1dc] ;  /* 0x0001dc0001ef7983 */ /* 0x0003680000300800 */
[----:B------:R1:W5:Y:S01]  /*6c80*/  LDL.LU R238, [R1+0x1d8] ;  /* 0x0001d80001ee7983 */ /* 0x0003620000300800 */
[----:B------:R-:W-:-:S03]  /*6c90*/  F2FP.BF16.F32.PACK_AB R9, R233, R232 ;  /* 0x000000e8e909723e */ /* 0x000fc600000010ff */
[----:B------:R1:W5:Y:S04]  /*6ca0*/  LDL.LU R237, [R1+0x1d4] ;  /* 0x0001d40001ed7983 */ /* 0x0003680000300800 */
[----:B------:R1:W5:Y:S01]  /*6cb0*/  LDL.LU R236, [R1+0x1d0] ;  /* 0x0001d00001ec7983 */ /* 0x0003620000300800 */
[----:B------:R-:W-:-:S03]  /*6cc0*/  F2FP.BF16.F32.PACK_AB R10, R231, R230 ;  /* 0x000000e6e70a723e */ /* 0x000fc600000010ff */
[----:B------:R1:W5:Y:S04]  /*6cd0*/  LDL.LU R235, [R1+0x1cc] ;  /* 0x0001cc0001eb7983 */ /* 0x0003680000300800 */
[----:B------:R1:W5:Y:S04]  /*6ce0*/  LDL.LU R234, [R1+0x1c8] ;  /* 0x0001c80001ea7983 */ /* 0x0003680000300800 */
[----:B---3--:R3:W-:Y:S04]  /*6cf0*/  STS.U16 [R2+UR7+0x9c00], R154 ;  /* 0x009c009a02007988 */ /* 0x0087e80008000407 */
[----:B--2---:R-:W-:Y:S04]  /*6d00*/  STS.U16 [R2+UR7+0x8000], R226 ;  /* 0x008000e202007988 */ /* 0x004fe80008000407 */
[----:B----4-:R-:W-:Y:S01]  /*6d10*/  STS.U16 [R2+UR7+0x8400], R225 ;  /* 0x008400e102007988 */ /* 0x010fe20008000407 */
[----:B---3--:R-:W-:-:S03]  /*6d20*/  LOP3.LUT R154, R2, 0x20, RZ, 0x3c, !PT ;  /* 0x00000020029a7812 */ /* 0x008fc600078e3cff */
[----:B------:R-:W-:Y:S04]  /*6d30*/  STS.U16 [R2+UR7+0x8800], R224 ;  /* 0x008800e002007988 */ /* 0x000fe80008000407 */
        /* <DEDUP_REMOVED lines=10> */
[----:B------:R2:W-:Y:S04]  /*6de0*/  STS.U16 [R2+UR7+0xb800], R43 ;  /* 0x00b8002b02007988 */ /* 0x0005e80008000407 */
[----:B------:R-:W-:Y:S04]  /*6df0*/  STS.U16 [R2+UR7+0xbc00], R39 ;  /* 0x00bc002702007988 */ /* 0x000fe80008000407 */
[----:B------:R3:W-:Y:S04]  /*6e00*/  STS.U16 [R154+UR7+0x8100], R219 ;  /* 0x008100db9a007988 */ /* 0x0007e80008000407 */
[----:B------:R4:W-:Y:S04]  /*6e10*/  STS.U16 [R154+UR7+0x8500], R218 ;  /* 0x008500da9a007988 */ /* 0x0009e80008000407 */
[----:B------:R0:W-:Y:S04]  /*6e20*/  STS.U16 [R154+UR7+0x8900], R217 ;  /* 0x008900d99a007988 */ /* 0x0001e80008000407 */
[----:B------:R0:W-:Y:S04]  /*6e30*/  STS.U16 [R154+UR7+0x8d00], R216 ;  /* 0x008d00d89a007988 */ /* 0x0001e80008000407 */
[----:B------:R0:W-:Y:S04]  /*6e40*/  STS.U16 [R154+UR7+0x9100], R215 ;  /* 0x009100d79a007988 */ /* 0x0001e80008000407 */
[----:B------:R0:W-:Y:S01]  /*6e50*/  STS.U16 [R154+UR7+0x9500], R214 ;  /* 0x009500d69a007988 */ /* 0x0001e20008000407 */
[----:B------:R-:W-:-:S03]  /*6e60*/  F2FP.BF16.F32.PACK_AB R11, R229, R228 ;  /* 0x000000e4e50b723e */ /* 0x000fc600000010ff */
[----:B------:R1:W5:Y:S04]  /*6e70*/  LDL.LU R233, [R1+0x1c4] ;  /* 0x0001c40001e97983 */ /* 0x0003680000300800 */
[----:B------:R0:W-:Y:S04]  /*6e80*/  STS.U16 [R154+UR7+0x9900], R213 ;  /* 0x009900d59a007988 */ /* 0x0001e80008000407 */
[----:B------:R1:W5:Y:S04]  /*6e90*/  LDL.LU R232, [R1+0x1c0] ;  /* 0x0001c00001e87983 */ /* 0x0003680000300800 */
[----:B------:R-:W-:Y:S01]  /*6ea0*/  STS.U16 [R154+UR7+0x9d00], R153 ;  /* 0x009d00999a007988 */ /* 0x000fe20008000407 */
[----:B--2---:R-:W-:-:S03]  /*6eb0*/  LOP3.LUT R43, R2, 0x40, RZ, 0x3c, !PT ;  /* 0x00000040022b7812 */ /* 0x004fc600078e3cff */
[----:B------:R1:W5:Y:S04]  /*6ec0*/  LDL.LU R231, [R1+0x1bc] ;  /* 0x0001bc0001e77983 */ /* 0x0003680000300800 */
[----:B------:R-:W-:Y:S04]  /*6ed0*/  STS.U16 [R154+UR7+0xa100], R66 ;  /* 0x00a100429a007988 */ /* 0x000fe80008000407 */
        /* <DEDUP_REMOVED lines=15> */
[----:B------:R2:W-:Y:S04]  /*6fd0*/  STS.U16 [R43+UR7+0x8200], R212 ;  /* 0x008200d42b007988 */ /* 0x0005e80008000407 */
[----:B------:R1:W5:Y:S04]  /*6fe0*/  LDL.LU R222, [R1+0x198] ;  /* 0x0001980001de7983 */ /* 0x0003680000300800 */
[----:B------:R0:W-:Y:S04]  /*6ff0*/  STS.U16 [R43+UR7+0x8600], R211 ;  /* 0x008600d32b007988 */ /* 0x0001e80008000407 */
[----:B------:R1:W5:Y:S04]  /*7000*/  LDL.LU R221, [R1+0x194] ;  /* 0x0001940001dd7983 */ /* 0x0003680000300800 */
[----:B------:R0:W-:Y:S04]  /*7010*/  STS.U16 [R43+UR7+0x8a00], R210 ;  /* 0x008a00d22b007988 */ /* 0x0001e80008000407 */
[----:B------:R1:W5:Y:S04]  /*7020*/  LDL.LU R220, [R1+0x190] ;  /* 0x0001900001dc7983 */ /* 0x0003680000300800 */
[----:B------:R0:W-:Y:S04]  /*7030*/  STS.U16 [R43+UR7+0x8e00], R209 ;  /* 0x008e00d12b007988 */ /* 0x0001e80008000407 */
[----:B---3--:R1:W5:Y:S04]  /*7040*/  LDL.LU R219, [R1+0x18c] ;  /* 0x00018c0001db7983 */ /* 0x0083680000300800 */
[----:B------:R3:W-:Y:S04]  /*7050*/  STS.U16 [R43+UR7+0x9200], R208 ;  /* 0x009200d02b007988 */ /* 0x0007e80008000407 */
[----:B----4-:R1:W5:Y:S04]  /*7060*/  LDL.LU R218, [R1+0x188] ;  /* 0x0001880001da7983 */ /* 0x0103680000300800 */
[----:B------:R4:W-:Y:S04]  /*7070*/  STS.U16 [R43+UR7+0x9600], R207 ;  /* 0x009600cf2b007988 */ /* 0x0009e80008000407 */
[----:B0-----:R1:W5:Y:S04]  /*7080*/  LDL.LU R217, [R1+0x184] ;  /* 0x0001840001d97983 */ /* 0x0013680000300800 */
[----:B------:R-:W-:Y:S04]  /*7090*/  STS.U16 [R43+UR7+0x9a00], R248 ;  /* 0x009a00f82b007988 */ /* 0x000fe80008000407 */
[----:B------:R1:W5:Y:S04]  /*70a0*/  LDL.LU R216, [R1+0x180] ;  /* 0x0001800001d87983 */ /* 0x0003680000300800 */
[----:B------:R-:W-:Y:S01]  /*70b0*/  STS.U16 [R43+UR7+0x9e00], R152 ;  /* 0x009e00982b007988 */ /* 0x000fe20008000407 */
[----:B------:R-:W-:-:S03]  /*70c0*/  LOP3.LUT R39, R2, 0x60, RZ, 0x3c, !PT ;  /* 0x0000006002277812 */ /* 0x000fc600078e3cff */
[----:B------:R1:W5:Y:S04]  /*70d0*/  LDL.LU R215, [R1+0x17c] ;  /* 0x00017c0001d77983 */ /* 0x0003680000300800 */
[----:B------:R-:W-:Y:S04]  /*70e0*/  STS.U16 [R43+UR7+0xa200], R65 ;  /* 0x00a200412b007988 */ /* 0x000fe80008000407 */
[----:B------:R1:W5:Y:S04]  /*70f0*/  LDL.LU R214, [R1+0x178] ;  /* 0x0001780001d67983 */ /* 0x0003680000300800 */
[----:B------:R-:W-:Y:S04]  /*7100*/  STS.U16 [R43+UR7+0xa600], R61 ;  /* 0x00a6003d2b007988 */ /* 0x000fe80008000407 */
[----:B------:R1:W5:Y:S04]  /*7110*/  LDL.LU R213, [R1+0x174] ;  /* 0x0001740001d57983 */ /* 0x0003680000300800 */
[----:B------:R-:W-:Y:S04]  /*7120*/  STS.U16 [R43+UR7+0xaa00], R57 ;  /* 0x00aa00392b007988 */ /* 0x000fe80008000407 */
[----:B--2---:R1:W5:Y:S04]  /*7130*/  LDL.LU R212, [R1+0x170] ;  /* 0x0001700001d47983 */ /* 0x0043680000300800 */
[----:B------:R-:W-:Y:S04]  /*7140*/  STS.U16 [R43+UR7+0xae00], R53 ;  /* 0x00ae00352b007988 */ /* 0x000fe80008000407 */
[----:B------:R1:W5:Y:S04]  /*7150*/  LDL.LU R211, [R1+0x16c] ;  /* 0x00016c0001d37983 */ /* 0x0003680000300800 */
[----:B------:R-:W-:Y:S04]  /*7160*/  STS.U16 [R43+UR7+0xb200], R49 ;  /* 0x00b200312b007988 */ /* 0x000fe80008000407 */
[----:B------:R1:W5:Y:S04]  /*7170*/  LDL.LU R210, [R1+0x168] ;  /* 0x0001680001d27983 */ /* 0x0003680000300800 */
[----:B------:R-:W-:Y:S04]  /*7180*/  STS.U16 [R43+UR7+0xb600], R45 ;  /* 0x00b6002d2b007988 */ /* 0x000fe80008000407 */
[----:B------:R1:W5:Y:S04]  /*7190*/  LDL.LU R209, [R1+0x164] ;  /* 0x0001640001d17983 */ /* 0x0003680000300800 */
[----:B------:R-:W-:Y:S04]  /*71a0*/  STS.U16 [R43+UR7+0xba00], R41 ;  /* 0x00ba00292b007988 */ /* 0x000fe80008000407 */
[----:B---3--:R1:W5:Y:S04]  /*71b0*/  LDL.LU R208, [R1+0x160] ;  /* 0x0001600001d07983 */ /* 0x0083680000300800 */
[----:B------:R-:W-:Y:S04]  /*71c0*/  STS.U16 [R43+UR7+0xbe00], R37 ;  /* 0x00be00252b007988 */ /* 0x000fe80008000407 */
[----:B----4-:R1:W5:Y:S04]  /*71d0*/  LDL.LU R207, [R1+0x15c] ;  /* 0x00015c0001cf7983 */ /* 0x0103680000300800 */
[----:B------:R0:W-:Y:S04]  /*71e0*/  STS.U16 [R39+UR7+0x8300], R206 ;  /* 0x008300ce27007988 */ /* 0x0001e80008000407 */
[----:B------:R2:W-:Y:S04]  /*71f0*/  STS.U16 [R39+UR7+0x8700], R205 ;  /* 0x008700cd27007988 */ /* 0x0005e80008000407 */
[----:B------:R3:W-:Y:S04]  /*7200*/  STS.U16 [R39+UR7+0x8b00], R204 ;  /* 0x008b00cc27007988 */ /* 0x0007e80008000407 */
[----:B0-----:R1:W5:Y:S04]  /*7210*/  LDL.LU R206, [R1+0x158] ;  /* 0x0001580001ce7983 */ /* 0x0013680000300800 */
[----:B--2---:R1:W5:Y:S04]  /*7220*/  LDL.LU R205, [R1+0x154] ;  /* 0x0001540001cd7983 */ /* 0x0043680000300800 */
[----:B---3--:R1:W5:Y:S04]  /*7230*/  LDL.LU R204, [R1+0x150] ;  /* 0x0001500001cc7983 */ /* 0x0083680000300800 */
[----:B------:R0:W-:Y:S04]  /*7240*/  STS.U16 [R39+UR7+0x8f00], R203 ;  /* 0x008f00cb27007988 */ /* 0x0001e80008000407 */
[----:B------:R2:W-:Y:S04]  /*7250*/  STS.U16 [R39+UR7+0x9300], R202 ;  /* 0x009300ca27007988 */ /* 0x0005e80008000407 */
[----:B------:R3:W-:Y:S04]  /*7260*/  STS.U16 [R39+UR7+0x9700], R3 ;  /* 0x0097000327007988 */ /* 0x0007e80008000407 */
[----:B0-----:R1:W5:Y:S04]  /*7270*/  LDL.LU R203, [R1+0x14c] ;  /* 0x00014c0001cb7983 */ /* 0x0013680000300800 */
[----:B--2---:R1:W5:Y:S04]  /*7280*/  LDL.LU R202, [R1+0x148] ;  /* 0x0001480001ca7983 */ /* 0x0043680000300800 */
[----:B---3--:R1:W5:Y:S01]  /*7290*/  LDL.LU R3, [R1+0x144] ;  /* 0x0001440001037983 */ /* 0x0083620000300800 */
[----:B------:R-:W-:-:S03]  /*72a0*/  UIADD3 UR13, UPT, UPT, UR8, 0x100, URZ ;  /* 0x00000100080d7890 */ /* 0x000fc6000fffe0ff */
[----:B------:R1:W-:Y:S04]  /*72b0*/  STS.U16 [R39+UR7+0x9b00], R155 ;  /* 0x009b009b27007988 */ /* 0x0003e80008000407 */
[----:B------:R1:W-:Y:S01]  /*72c0*/  STS.U16 [R39+UR7+0x9f00], R91 ;  /* 0x009f005b27007988 */ /* 0x0003e20008000407 */
[----:B------:R-:W-:-:S03]  /*72d0*/  UIADD3 UR14, UPT, UPT, UR20, UR13, URZ ;  /* 0x0000000d140e7290 */ /* 0x000fc6000fffe0ff */
[----:B------:R1:W-:Y:S04]  /*72e0*/  STS.U16 [R39+UR7+0xa300], R64 ;  /* 0x00a3004027007988 */ /* 0x0003e80008000407 */
[----:B------:R1:W-:Y:S04]  /*72f0*/  STS.U16 [R39+UR7+0xa700], R60 ;  /* 0x00a7003c27007988 */ /* 0x0003e80008000407 */
[----:B------:R1:W-:Y:S04]  /*7300*/  STS.U16 [R39+UR7+0xab00], R56 ;  /* 0x00ab003827007988 */ /* 0x0003e80008000407 */
[----:B------:R1:W-:Y:S01]  /*7310*/  STS.U16 [R39+UR7+0xaf00], R52 ;  /* 0x00af003427007988 */ /* 0x0003e20008000407 */
[----:B------:R-:W-:-:S03]  /*7320*/  UIADD3 UR17, UPT, UPT, UR17, -0x80, URZ ;  /* 0xffffff8011117890 */ /* 0x000fc6000fffe0ff */
[----:B------:R1:W-:Y:S01]  /*7330*/  STS.U16 [R39+UR7+0xb300], R48 ;  /* 0x00b3003027007988 */ /* 0x0003e20008000407 */
[----:B------:R-:W-:-:S03]  /*7340*/  ULEA UR14, UR21, UR14, 0x12 ;  /* 0x0000000e150e7291 */ /* 0x000fc6000f8e90ff */
[----:B------:R1:W-:Y:S04]  /*7350*/  STS.U16 [R39+UR7+0xb700], R44 ;  /* 0x00b7002c27007988 */ /* 0x0003e80008000407 */
[----:B------:R1:W-:Y:S04]  /*7360*/  STS.U16 [R39+UR7+0xbb00], R40 ;  /* 0x00bb002827007988 */ /* 0x0003e80008000407 */
[----:B------:R1:W-:Y:S01]  /*7370*/  STS.U16 [R39+UR7+0xbf00], R36 ;  /* 0x00bf002427007988 */ /* 0x0003e20008000407 */
[----:B------:R-:W-:Y:S05]  /*7380*/  @!P2 BRA `(.L_x_9) ;  /* 0x000000000008a947 */ /* 0x000fea0003800000 */
[----:B------:R0:W-:Y:S01]  /*7390*/  STTM.16dp32bit_t0_t15.x32 tmem[UR14], R4 ;  /* 0x00000004000079ed */ /* 0x0001e20008a8000e */
[----:B------:R0:W-:Y:S02]  /*73a0*/  STTM.16dp32bit_t16_t31.x32 tmem[UR14+0x20], R4 ;  /* 0x00002004000079ed */ /* 0x0001e40008aa000e */
.L_x_9:
[----:B------:R-:W2:Y:S02]  /*73b0*/  FENCE.VIEW.ASYNC.T ;  /* 0x00000000000073c6 */ /* 0x000ea40000000200 */
[----:B--2---:R-:W-:Y:S06]  /*73c0*/  BAR.SYNC.DEFER_BLOCKING 0x0 ;  /* 0x0000000000007b1d */ /* 0x004fec0000010000 */
[----:B01----:R-:W0:Y:S01]  /*73d0*/  LDTM.x64 R4, tmem[UR9] ;  /* 0x00000009000479ee */ /* 0x003e220008340000 */
[----:B------:R-:W-:Y:S01]  /*73e0*/  NOP ;  /* 0x0000000000007918 */ /* 0x000fe20000000000 */
[----:B------:R-:W-:Y:S05]  /*73f0*/  @!P2 BRA `(.L_x_10) ;  /* 0x000000040004a947 */ /* 0x000fea0003800000 */
[C---:B0-----:R-:W-:Y:S01]  /*7400*/  FMUL R4, R90.reuse, R4 ;  /* 0x000000045a047220 */ /* 0x041fe20000400000 */
[C---:B------:R-:W-:Y:S01]  /*7410*/  FMUL R5, R90.reuse, R5 ;  /* 0x000000055a057220 */ /* 0x040fe20000400000 */
        /* <DEDUP_REMOVED lines=61> */
[----:B------:R-:W-:-:S04]  /*77f0*/  FMUL R67, R90, R67 ;  /* 0x000000435a437220 */ /* 0x000fc80000400000 */
[----:B------:R1:W-:Y:S03]  /*7800*/  STTM.x64 tmem[UR9], R4 ;  /* 0x00000004000079ed */ /* 0x0003e60008340009 */
.L_x_10:
[----:B0-----:R-:W0:Y:S02]  /*7810*/  FENCE.VIEW.ASYNC.T ;  /* 0x00000000000073c6 */ /* 0x001e240000000200 */
[----:B0-----:R-:W-:Y:S01]  /*7820*/  BAR.SYNC.DEFER_BLOCKING 0x0 ;  /* 0x0000000000007b1d */ /* 0x001fe20000010000 */
[----:B------:R-:W-:-:S05]  /*7830*/  UISETP.GE.AND UP1, UPT, UR17, 0x1, UPT ;  /* 0x000000011100788c */ /* 0x000fca000bf26270 */
[----:B------:R0:W-:Y:S06]  /*7840*/  MEMBAR.ALL.CTA ;  /* 0x0000000000007992 */ /* 0x0001ec0000008000 */
[----:B0-----:R-:W0:Y:S02]  /*7850*/  FENCE.VIEW.ASYNC.S ;  /* 0x00000000000073c6 */ /* 0x001e240000000000 */
[----:B0-----:R-:W-:Y:S06]  /*7860*/  BAR.SYNC.DEFER_BLOCKING 0x0 ;  /* 0x0000000000007b1d */ /* 0x001fec0000010000 */
[----:B------:R-:W-:Y:S05]  /*7870*/  @!P3 BRA `(.L_x_11) ;  /* 0x0000000000dcb947 */ /* 0x000fea0003800000 */
[----:B------:R-:W-:Y:S01]  /*7880*/  UIADD3 UR4, UPT, UPT, UR7, 0x8000, URZ ;  /* 0x0000800007047890 */ /* 0x000fe2000fffe0ff */
[----:B------:R-:W-:Y:S01]  /*7890*/  UMOV UR6, URZ ;  /* 0x000000ff00067c82 */ /* 0x000fe20008000000 */
[----:B------:R-:W-:Y:S02]  /*78a0*/  UMOV UR5, URZ ;  /* 0x000000ff00057c82 */ /* 0x000fe40008000000 */
[----:B------:R-:W-:Y:S02]  /*78b0*/  USHF.R.U32.HI UR4, URZ, 0x4, UR4 ;  /* 0x00000004ff047899 */ /* 0x000fe40008011604 */
[----:B------:R-:W-:Y:S02]  /*78c0*/  UIADD3 UR17, UPT, UPT, UR8, 0x108, URZ ;  /* 0x0000010808117890 */ /* 0x000fe4000fffe0ff */
[----:B------:R-:W-:Y:S02]  /*78d0*/  USGXT.U32 UR22, UR4, 0xe ;  /* 0x0000000e0416789a */ /* 0x000fe40008000000 */
[----:B------:R-:W-:-:S02]  /*78e0*/  UIADD3 UR50, UPT, UPT, UR8, 0x110, URZ ;  /* 0x0000011008327890 */ /* 0x000fc4000fffe0ff */
[----:B------:R-:W-:Y:S01]  /*78f0*/  UIADD3 UR38, UP2, UPT, UR22, 0x2, URZ ;  /* 0x0000000216267890 */ /* 0x000fe2000ff5e0ff */
[----:B------:R-:W-:Y:S01]  /*7900*/  UMOV UR4, UR10 ;  /* 0x0000000a00047c82 */ /* 0x000fe20008000000 */
[----:B------:R-:W-:Y:S02]  /*7910*/  UIADD3 UR51, UPT, UPT, UR8, 0x118, URZ ;  /* 0x0000011808337890 */ /* 0x000fe4000fffe0ff */
[----:B------:R-:W-:Y:S02]  /*7920*/  UIADD3.X UR39, UPT, UPT, UR6, 0x40004040, URZ, UP2, !UPT ;  /* 0x4000404006277890 */ /* 0x000fe400097fe4ff */
[----:B------:R-:W-:Y:S02]  /*7930*/  UIADD3 UR42, UP6, UPT, UR38, 0x2, URZ ;  /* 0x00000002262a7890 */ /* 0x000fe4000ffde0ff */
[----:B------:R-:W-:Y:S02]  /*7940*/  UIADD3 UR44, UP5, UPT, UR38, 0x4, URZ ;  /* 0x00000004262c7890 */ /* 0x000fe4000ffbe0ff */
[----:B------:R-:W-:Y:S01]  /*7950*/  UIADD3 UR46, UP4, UPT, UR38, 0x3fe, URZ ;  /* 0x000003fe262e7890 */ /* 0x000fe2000ff9e0ff */
[----:B------:R-:W-:Y:S01]  /*7960*/  UMOV UR56, UR4 ;  /* 0x0000000400387c82 */ /* 0x000fe20008000000 */
[----:B------:R-:W-:-:S02]  /*7970*/  UIADD3 UR48, UP3, UPT, UR38, 0x400, URZ ;  /* 0x0000040026307890 */ /* 0x000fc4000ff7e0ff */
[----:B------:R-:W-:Y:S02]  /*7980*/  UIADD3 UR4, UP2, UPT, UR38, 0x402, URZ ;  /* 0x0000040226047890 */ /* 0x000fe4000ff5e0ff */
[----:B------:R-:W-:Y:S02]  /*7990*/  UIADD3.X UR43, UPT, UPT, UR39, URZ, URZ, UP6, !UPT ;  /* 0x000000ff272b7290 */ /* 0x000fe4000b7fe4ff */
[----:B------:R-:W-:Y:S02]  /*79a0*/  UIADD3 UR24, UP6, UPT, UR38, 0x404, URZ ;  /* 0x0000040426187890 */ /* 0x000fe4000ffde0ff */
[----:B------:R-:W-:Y:S02]  /*79b0*/  UIADD3.X UR45, UPT, UPT, UR39, URZ, URZ, UP5, !UPT ;  /* 0x000000ff272d7290 */ /* 0x000fe4000affe4ff */
[----:B------:R-:W-:Y:S02]  /*79c0*/  UIADD3 UR52, UPT, UPT, UR8, 0x120, URZ ;  /* 0x0000012008347890 */ /* 0x000fe4000fffe0ff */
[----:B------:R-:W-:-:S02]  /*79d0*/  UIADD3.X UR47, UPT, UPT, UR39, URZ, URZ, UP4, !UPT ;  /* 0x000000ff272f7290 */ /* 0x000fc4000a7fe4ff */
[----:B------:R-:W-:Y:S02]  /*79e0*/  UIADD3 UR53, UPT, UPT, UR8, 0x128, URZ ;  /* 0x0000012808357890 */ /* 0x000fe4000fffe0ff */
[----:B------:R-:W-:Y:S02]  /*79f0*/  UIADD3.X UR49, UPT, UPT, UR39, URZ, URZ, UP3, !UPT ;  /* 0x000000ff27317290 */ /* 0x000fe40009ffe4ff */
[----:B------:R-:W-:Y:S02]  /*7a00*/  UIADD3 UR54, UPT, UPT, UR8, 0x130, URZ ;  /* 0x0000013008367890 */ /* 0x000fe4000fffe0ff */
[----:B------:R-:W-:Y:S01]  /*7a10*/  UIADD3.X UR5, UPT, UPT, UR39, URZ, URZ, UP2, !UPT ;  /* 0x000000ff27057290 */ /* 0x000fe200097fe4ff */
[----:B------:R-:W-:Y:S01]  /*7a20*/  UMOV UR20, 0x0 ;  /* 0x0000000000147882 */ /* 0x000fe20000000000 */
[----:B------:R-:W-:Y:S01]  /*7a30*/  UMOV UR21, 0x8200490 ;  /* 0x0820049000157882 */ /* 0x000fe20000000000 */
[----:B------:R-:W-:Y:S01]  /*7a40*/  UIADD3 UR55, UPT, UPT, UR8, 0x138, URZ ;  /* 0x0000013808377890 */ /* 0x000fe2000fffe0ff */
[----:B------:R-:W-:Y:S01]  /*7a50*/  UMOV UR23, 0x40004040 ;  /* 0x4000404000177882 */ /* 0x000fe20000000000 */
[----:B------:R-:W-:Y:S01]  /*7a60*/  UIADD3.X UR25, UPT, UPT, UR39, URZ, URZ, UP6, !UPT ;  /* 0x000000ff27197290 */ /* 0x000fe2000b7fe4ff */
[----:B------:R0:W-:Y:S01]  /*7a70*/  UTCHMMA tmem[UR13], gdesc[UR22], tmem[UR8], tmem[UR20], idesc[UR21], UPT ;  /* 0x00ff14160d0079ea */ /* 0x0001e2000b800008 */
[----:B------:R-:W-:Y:S01]  /*7a80*/  UMOV UR30, 0x0 ;  /* 0x00000000001e7882 */ /* 0x000fe20000000000 */
[----:B------:R-:W-:Y:S01]  /*7a90*/  UMOV UR31, 0x8200490 ;  /* 0x08200490001f7882 */ /* 0x000fe20000000000 */
[----:B------:R-:W-:Y:S01]  /*7aa0*/  UMOV UR28, 0x0 ;  /* 0x00000000001c7882 */ /* 0x000fe20000000000 */
[----:B------:R-:W-:Y:S01]  /*7ab0*/  UMOV UR29, 0x8200490 ;  /* 0x08200490001d7882 */ /* 0x000fe20000000000 */
[----:B------:R-:W-:Y:S01]  /*7ac0*/  UMOV UR26, 0x0 ;  /* 0x00000000001a7882 */ /* 0x000fe20000000000 */
[----:B------:R-:W-:Y:S01]  /*7ad0*/  UMOV UR27, 0x8200490 ;  /* 0x08200490001b7882 */ /* 0x000fe20000000000 */
[----:B------:R0:W-:Y:S01]  /*7ae0*/  UTCHMMA tmem[UR17], gdesc[UR38], tmem[UR8], tmem[UR30], idesc[UR31], UPT ;  /* 0x00ff1e26110079ea */ /* 0x0001e2000b800008 */
        /* <DEDUP_REMOVED lines=12> */
[----:B------:R0:W-:Y:S01]  /*7bb0*/  UTCHMMA tmem[UR54], gdesc[UR4], tmem[UR8], tmem[UR36], idesc[UR37], UPT ;  /* 0x00ff2404360079ea */ /* 0x0001e2000b800008 */
[----:B------:R0:W-:Y:S01]  /*7bc0*/  UTCHMMA tmem[UR55], gdesc[UR24], tmem[UR8], tmem[UR40], idesc[UR41], UPT ;  /* 0x00ff2818370079ea */ /* 0x0001e2000b800008 */
[----:B------:R0:W-:Y:S01]  /*7bd0*/  UTCBAR [UR56], URZ ;  /* 0x000000ff380073e9 */ /* 0x0001e200080000ff */
[----:B------:R-:W-:Y:S01]  /*7be0*/  NOP ;  /* 0x0000000000007918 */ /* 0x000fe20000000000 */
.L_x_11:
[----:B-1----:R-:W2:Y:S01]  /*7bf0*/  LDL.LU R4, [R1+0x140] ;  /* 0x0001400001047983 */ /* 0x002ea20000300800 */
[----:B------:R-:W-:Y:S01]  /*7c00*/  FSEL R0, R0, -INF , P2 ;  /* 0xff80000000007808 */ /* 0x000fe20001000000 */
[----:B------:R-:W-:Y:S01]  /*7c10*/  UMOV UR63, URZ ;  /* 0x000000ff003f7c82 */ /* 0x000fe20008000000 */
[----:B--2---:R-:W-:Y:S01]  /*7c20*/  FSEL R90, R4, 1, P2 ;  /* 0x3f800000045a7808 */ /* 0x004fe20001000000 */
[----:B------:R-:W-:Y:S06]  /*7c30*/  BRA.U !UP1, `(.L_x_12) ;  /* 0x0000004109787547 */ /* 0x000fec000b800000 */
[----:B0-----:R-:W-:Y:S01]  /*7c40*/  UIADD3 UR20, UPT, UPT, UR7, 0x18000, URZ ;  /* 0x0001800007147890 */ /* 0x001fe2000fffe0ff */
[----:B------:R-:W-:Y:S01]  /*7c50*/  HFMA2 R153, -RZ, RZ, 0, 0 ;  /* 0x00000000ff997431 */ /* 0x000fe200000001ff */
[----:B------:R-:W-:Y:S01]  /*7c60*/  USHF.R.U32.HI UR62, URZ, 0x4, UR7 ;  /* 0x00000004ff3e7899 */ /* 0x000fe20008011607 */
[----:B-----5:R-:W-:Y:S01]  /*7c70*/  SHF.L.U32 R3, R3, 0x7, RZ ;  /* 0x0000000703037819 */ /* 0x020fe200000006ff */
[----:B------:R-:W-:Y:S01]  /*7c80*/  USHF.R.U32.HI UR20, URZ, 0x4, UR20 ;  /* 0x00000004ff147899 */ /* 0x000fe20008011614 */
[----:B------:R-:W-:Y:S01]  /*7c90*/  IMAD.MOV.U32 R152, RZ, RZ, R0 ;  /* 0x000000ffff987224 */ /* 0x000fe200078e0000 */
[----:B------:R-:W-:Y:S02]  /*7ca0*/  USGXT.U32 UR62, UR62, 0xe ;  /* 0x0000000e3e3e789a */ /* 0x000fe40008000000 */
[----:B------:R-:W-:Y:S02]  /*7cb0*/  USGXT.U32 UR66, UR20, 0xe ;  /* 0x0000000e1442789a */ /* 0x000fe40008000000 */
[----:B------:R-:W-:-:S02]  /*7cc0*/  USHF.R.U32.HI UR64, URZ, 0x4, UR16 ;  /* 0x00000004ff407899 */ /* 0x000fc40008011610 */
[----:B------:R-:W-:Y:S01]  /*7cd0*/  UIADD3 UR20, UP2, UPT, UR62, 0x4000080, URZ ;  /* 0x040000803e147890 */ /* 0x000fe2000ff5e0ff */
[----:B------:R-:W-:Y:S01]  /*7ce0*/  UMOV UR6, URZ ;  /* 0x000000ff00067c82 */ /* 0x000fe20008000000 */
[----:B------:R-:W-:Y:S02]  /*7cf0*/  USGXT.U32 UR64, UR64, 0xe ;  /* 0x0000000e4040789a */ /* 0x000fe40008000000 */
[----:B------:R-:W-:Y:S02]  /*7d00*/  UIADD3.X UR21, UPT, UPT, UR6, 0x40004040, URZ, UP2, !UPT ;  /* 0x4000404006157890 */ /* 0x000fe400097fe4ff */
[----:B------:R-:W-:Y:S02]  /*7d10*/  UIADD3 UR24, UP6, UPT, UR20, 0x80, URZ ;  /* 0x0000008014187890 */ /* 0x000fe4000ffde0ff */
[----:B------:R-:W-:Y:S02]  /*7d20*/  USHF.L.U32 UR63, UR15, 0x7, URZ ;  /* 0x000000070f3f7899 */ /* 0x000fe400080006ff */
[----:B------:R-:W-:-:S02]  /*7d30*/  UIADD3 UR22, UP1, UPT, UR64, 0x2, URZ ;  /* 0x0000000240167890 */ /* 0x000fc4000ff3e0ff */
[----:B------:R-:W-:Y:S02]  /*7d40*/  UIADD3.X UR25, UPT, UPT, UR21, URZ, URZ, UP6, !UPT ;  /* 0x000000ff15197290 */ /* 0x000fe4000b7fe4ff */
[----:B------:R-:W-:Y:S01]  /*7d50*/  UIADD3 UR36, UP6, UPT, UR66, 0x2, URZ ;  /* 0x0000000242247890 */ /* 0x000fe2000ffde0ff */
[----:B------:R-:W-:Y:S01]  /*7d60*/  MOV R91, UR63 ;  /* 0x0000003f005b7c02 */ /* 0x000fe20008000f00 */
[----:B------:R-:W-:Y:S01]  /*7d70*/  UMOV UR4, URZ ;  /* 0x000000ff00047c82 */ /* 0x000fe20008000000 */
[----:B------:R-:W-:Y:S01]  /*7d80*/  UMOV UR5, URZ ;  /* 0x000000ff00057c82 */ /* 0x000fe20008000000 */
[----:B------:R-:W-:Y:S02]  /*7d90*/  UIADD3.X UR23, UPT, UPT, UR4, 0x40004040, URZ, UP1, !UPT ;  /* 0x4000404004177890 */ /* 0x000fe40008ffe4ff */
[----:B------:R-:W-:Y:S02]  /*7da0*/  UIADD3 UR28, UP2, UPT, UR20, 0x180, URZ ;  /* 0x00000180141c7890 */ /* 0x000fe4000ff5e0ff */
[----:B------:R-:W-:-:S02]  /*7db0*/  UIADD3 UR26, UP1, UPT, UR20, 0x100, URZ ;  /* 0x00000100141a7890 */ /* 0x000fc4000ff3e0ff */
[----:B------:R-:W-:Y:S02]  /*7dc0*/  UIADD3 UR30, UP3, UPT, UR20, 0x200, URZ ;  /* 0x00000200141e7890 */ /* 0x000fe4000ff7e0ff */
[----:B------:R-:W-:Y:S02]  /*7dd0*/  UIADD3 UR32, UP4, UPT, UR20, 0x280, URZ ;  /* 0x0000028014207890 */ /* 0x000fe4000ff9e0ff */
[----:B------:R-:W-:Y:S02]  /*7de0*/  UIADD3 UR34, UP5, UPT, UR20, 0x300, URZ ;  /* 0x0000030014227890 */ /* 0x000fe4000ffbe0ff */
[----:B------:R-:W-:Y:S02]  /*7df0*/  UIADD3.X UR37, UPT, UPT, UR5, 0x40004040, URZ, UP6, !UPT ;  /* 0x4000404005257890 */ /* 0x000fe4000b7fe4ff */
[----:B------:R-:W-:Y:S01]  /*7e00*/  UIADD3.X UR29, UPT, UPT, UR21, URZ, URZ, UP2, !UPT ;  /* 0x000000ff151d7290 */ /* 0x000fe200097fe4ff */
[----:B------:R-:W-:Y:S01]  /*7e10*/  UMOV UR15, 0x1 ;  /* 0x00000001000f7882 */ /* 0x000fe20000000000 */
[----:B------:R-:W-:Y:S01]  /*7e20*/  UMOV UR67, URZ ;  /* 0x000000ff00437c82 */ /* 0x000fe20008000000 */
[----:B------:R-:W0:Y:S01]  /*7e30*/  LDCU UR16, c[0x0][0x3f0] ;  /* 0x00007e00ff1077ac */ /* 0x000e220008000800 */
[----:B------:R-:W1:Y:S01]  /*7e40*/  LDCU UR17, c[0x0][0x3a8] ;  /* 0x00007500ff1177ac */ /* 0x000e620008000800 */
[----:B------:R-:W-:-:S02]  /*7e50*/  ULOP3.LUT UR62, UR62, 0x4000000, URZ, 0xfc, !UPT ;  /* 0x040000003e3e7892 */ /* 0x000fc4000f8efcff */
[----:B------:R-:W-:Y:S02]  /*7e60*/  UIADD3.X UR27, UPT, UPT, UR21, URZ, URZ, UP1, !UPT ;  /* 0x000000ff151b7290 */ /* 0x000fe40008ffe4ff */
[----:B------:R-:W-:Y:S02]  /*7e70*/  UIADD3.X UR31, UPT, UPT, UR21, URZ, URZ, UP3, !UPT ;  /* 0x000000ff151f7290 */ /* 0x000fe40009ffe4ff */
[----:B------:R-:W-:Y:S02]  /*7e80*/  UIADD3.X UR33, UPT, UPT, UR21, URZ, URZ, UP4, !UPT ;  /* 0x000000ff15217290 */ /* 0x000fe4000a7fe4ff */
[----:B------:R-:W-:Y:S02]  /*7e90*/  UIADD3.X UR35, UPT, UPT, UR21, URZ, URZ, UP5, !UPT ;  /* 0x000000ff15237290 */ /* 0x000fe4000affe4ff */
        /* <DEDUP_REMOVED lines=9> */
[----:B------:R-:W-:Y:S02]  /*7f30*/  UIADD3.64 UR56, UPT, UPT, UR36, 0x400, URZ ;  /* 0x0000040024387897 */ /* 0x000fe4000fffe0ff */
[----:B------:R-:W-:Y:S02]  /*7f40*/  UIADD3.64 UR58, UPT, UPT, UR36, 0x402, URZ ;  /* 0x00000402243a7897 */ /* 0x000fe4000fffe0ff */
[----:B------:R-:W-:Y:S02]  /*7f50*/  UIADD3.64 UR60, UPT, UPT, UR36, 0x404, URZ ;  /* 0x00000404243c7897 */ /* 0x000fe4000fffe0ff */
[----:B01----:R-:W-:-:S11]  /*7f60*/  UISETP.NE.U32.AND UP2, UPT, UR65, URZ, UPT ;  /* 0x000000ff4100728c */ /* 0x003fd6000bf45070 */
.L_x_17:
[----:B------:R-:W2:Y:S04]  /*7f70*/  LDL.64 R6, [R1+0x138] ;  /* 0x0001380001067983 */ /* 0x000ea80000100a00 */
[----:B------:R-:W3:Y:S04]  /*7f80*/  LDL.64 R4, [R1+0x118] ;  /* 0x0001180001047983 */ /* 0x000ee80000100a00 */
[----:B------:R-:W4:Y:S04]  /*7f90*/  LDL.64 R14, [R1+0xf8] ;  /* 0x0000f800010e7983 */ /* 0x000f280000100a00 */
[----:B------:R-:W5:Y:S04]  /*7fa0*/  LDL.64 R12, [R1+0xd8] ;  /* 0x0000d800010c7983 */ /* 0x000f680000100a00 */
        /* <DEDUP_REMOVED lines=23> */
[----:B------:R-:W5:Y:S01]  /*8120*/  LDL.64 R64, [R1+0x20] ;  /* 0x0000200001407983 */ /* 0x000f620000100a00 */
[----:B--2---:R-:W-:-:S04]  /*8130*/  IMAD.WIDE R6, R3, 0x2, R6 ;  /* 0x0000000203067825 */ /* 0x004fc800078e0206 */
[C---:B---3--:R-:W-:Y:S01]  /*8140*/  IMAD.WIDE R4, R3.reuse, 0x2, R4 ;  /* 0x0000000203047825 */ /* 0x048fe200078e0204 */
[----:B------:R0:W2:Y:S03]  /*8150*/  LDG.E.U16 R0, desc[UR18][R6.64] ;  /* 0x0000001206007981 */ /* 0x0000a6000c1e1500 */
[C---:B----4-:R-:W-:Y:S02]  /*8160*/  IMAD.WIDE R14, R3.reuse, 0x2, R14 ;  /* 0x00000002030e7825 */ /* 0x050fe400078e020e */
[----:B------:R-:W3:Y:S02]  /*8170*/  LDG.E.U16 R4, desc[UR18][R4.64] ;  /* 0x0000001204047981 */ /* 0x000ee4000c1e1500 */
[----:B-----5:R-:W-:-:S04]  /*8180*/  IMAD.WIDE R12, R3, 0x2, R12 ;  /* 0x00000002030c7825 */ /* 0x020fc800078e020c */
[C---:B------:R-:W-:Y:S01]  /*8190*/  IMAD.WIDE R10, R3.reuse, 0x2, R10 ;  /* 0x00000002030a7825 */ /* 0x040fe200078e020a */
[----:B------:R1:W4:Y:S03]  /*81a0*/  LDG.E.U16 R49, desc[UR18][R12.64] ;  /* 0x000000120c317981 */ /* 0x000326000c1e1500 */
[C---:B0-----:R-:W-:Y:S01]  /*81b0*/  IMAD.WIDE R6, R3.reuse, 0x2, R20 ;  /* 0x0000000203067825 */ /* 0x041fe200078e0214 */
[----:B------:R0:W5:Y:S04]  /*81c0*/  LDG.E.U16 R5, desc[UR18][R14.64] ;  /* 0x000000120e057981 */ /* 0x000168000c1e1500 */
[----:B------:R-:W2:Y:S01]  /*81d0*/  LDL.64 R20, [R1+0x90] ;  /* 0x0000900001147983 */ /* 0x000ea20000100a00 */
[----:B-1----:R-:W-:-:S03]  /*81e0*/  IMAD.WIDE R12, R3, 0x2, R18 ;  /* 0x00000002030c7825 */ /* 0x002fc600078e0212 */
[----:B------:R1:W3:Y:S01]  /*81f0*/  LDG.E.U16 R48, desc[UR18][R10.64] ;  /* 0x000000120a307981 */ /* 0x0002e2000c1e1500 */
[----:B0-----:R-:W-:-:S03]  /*8200*/  IMAD.WIDE R14, R3, 0x2, R28 ;  /* 0x00000002030e7825 */ /* 0x001fc600078e021c */
[----:B------:R-:W3:Y:S04]  /*8210*/  LDL.64 R18, [R1+0x30] ;  /* 0x0000300001127983 */ /* 0x000ee80000100a00 */
[----:B------:R0:W4:Y:S01]  /*8220*/  LDG.E.U16 R35, desc[UR18][R14.64] ;  /* 0x000000120e237981 */ /* 0x000122000c1e1500 */
[----:B-1----:R-:W-:-:S03]  /*8230*/  IMAD.WIDE R10, R3, 0x2, R16 ;  /* 0x00000002030a7825 */ /* 0x002fc600078e0210 */
[----:B------:R-:W4:Y:S04]  /*8240*/  LDL.64 R16, [R1+0x10] ;  /* 0x0000100001107983 */ /* 0x000f280000100a00 */
[----:B------:R1:W5:Y:S01]  /*8250*/  LDG.E.U16 R33, desc[UR18][R10.64] ;  /* 0x000000120a217981 */ /* 0x000362000c1e1500 */
[----:B0-----:R-:W-:-:S03]  /*8260*/  IMAD.WIDE R14, R3, 0x2, R232 ;  /* 0x00000002030e7825 */ /* 0x001fc600078e02e8 */
[----:B------:R0:W5:Y:S04]  /*8270*/  LDG.E.U16 R34, desc[UR18][R12.64] ;  /* 0x000000120c227981 */ /* 0x000168000c1e1500 */
[----:B------:R0:W5:Y:S01]  /*8280*/  LDG.E.U16 R30, desc[UR18][R14.64] ;  /* 0x000000120e1e7981 */ /* 0x000162000c1e1500 */
[----:B-1----:R-:W-:-:S03]  /*8290*/  IMAD.WIDE R10, R3, 0x2, R216 ;  /* 0x00000002030a7825 */ /* 0x002fc600078e02d8 */
[----:B------:R-:W5:Y:S01]  /*82a0*/  LDG.E.U16 R36, desc[UR18][R6.64] ;  /* 0x0000001206247981 */ /* 0x000f62000c1e1500 */
[----:B0-----:R-:W-:-:S03]  /*82b0*/  IMAD.WIDE R12, R3, 0x2, R224 ;  /* 0x00000002030c7825 */ /* 0x001fc600078e02e0 */
[----:B------:R0:W5:Y:S01]  /*82c0*/  LDG.E.U16 R28, desc[UR18][R10.64] ;  /* 0x000000120a1c7981 */ /* 0x000162000c1e1500 */
[----:B------:R-:W-:-:S03]  /*82d0*/  IMAD.WIDE R14, R3, 0x2, R42 ;  /* 0x00000002030e7825 */ /* 0x000fc600078e022a */
[----:B------:R1:W5:Y:S04]  /*82e0*/  LDG.E.U16 R29, desc[UR18][R12.64] ;  /* 0x000000120c1d7981 */ /* 0x000368000c1e1500 */
[----:B------:R-:W5:Y:S01]  /*82f0*/  LDL.64 R42, [R1+0x128] ;  /* 0x00012800012a7983 */ /* 0x000f620000100a00 */
[----:B0-----:R-:W-:-:S03]  /*8300*/  IMAD.WIDE R10, R3, 0x2, R24 ;  /* 0x00000002030a7825 */ /* 0x001fc600078e0218 */
[----:B------:R0:W5:Y:S01]  /*8310*/  LDG.E.U16 R25, desc[UR18][R14.64] ;  /* 0x000000120e197981 */ /* 0x000162000c1e1500 */
[----:B-1----:R-:W-:-:S03]  /*8320*/  IMAD.WIDE R12, R3, 0x2, R40 ;  /* 0x00000002030c7825 */ /* 0x002fc600078e0228 */
[----:B------:R-:W5:Y:S04]  /*8330*/  LDL.64 R40, [R1+0xe8] ;  /* 0x0000e80001287983 */ /* 0x000f680000100a00 */
[----:B------:R1:W5:Y:S01]  /*8340*/  LDG.E.U16 R24, desc[UR18][R12.64] ;  /* 0x000000120c187981 */ /* 0x000362000c1e1500 */
[----:B0-----:R-:W-:-:S03]  /*8350*/  IMAD.WIDE R14, R3, 0x2, R38 ;  /* 0x00000002030e7825 */ /* 0x001fc600078e0226 */
[----:B------:R-:W5:Y:S01]  /*8360*/  LDL.64 R38, [R1+0xa8] ;  /* 0x0000a80001267983 */ /* 0x000f620000100a00 */
[----:B-1----:R-:W-:-:S03]  /*8370*/  IMAD.WIDE R12, R3, 0x2, R44 ;  /* 0x00000002030c7825 */ /* 0x002fc600078e022c */
[----:B------:R-:W5:Y:S01]  /*8380*/  LDL.64 R44, [R1+0x28] ;  /* 0x00002800012c7983 */ /* 0x000f620000100a00 */
[----:B------:R-:W-:-:S04]  /*8390*/  IMAD.WIDE R8, R3, 0x2, R8 ;  /* 0x0000000203087825 */ /* 0x000fc800078e0208 */
[C---:B------:R-:W-:Y:S01]  /*83a0*/  IMAD.WIDE R6, R3.reuse, 0x2, R240 ;  /* 0x0000000203067825 */ /* 0x040fe200078e02f0 */
[----:B------:R0:W5:Y:S04]  /*83b0*/  LDG.E.U16 R37, desc[UR18][R8.64] ;  /* 0x0000001208257981 */ /* 0x000168000c1e1500 */
[----:B------:R1:W5:Y:S01]  /*83c0*/  LDG.E.U16 R31, desc[UR18][R6.64] ;  /* 0x00000012061f7981 */ /* 0x000362000c1e1500 */
[----:B0-----:R-:W-:-:S04]  /*83d0*/  IMAD.WIDE R8, R3, 0x2, R250 ;  /* 0x0000000203087825 */ /* 0x001fc800078e02fa */
[C---:B-1----:R-:W-:Y:S01]  /*83e0*/  IMAD.WIDE R6, R3.reuse, 0x2, R26 ;  /* 0x0000000203067825 */ /* 0x042fe200078e021a */
[----:B------:R0:W5:Y:S04]  /*83f0*/  LDG.E.U16 R32, desc[UR18][R8.64] ;  /* 0x0000001208207981 */ /* 0x000168000c1e1500 */
[----:B------:R-:W5:Y:S01]  /*8400*/  LDG.E.U16 R26, desc[UR18][R6.64] ;  /* 0x00000012061a7981 */ /* 0x000f62000c1e1500 */
[----:B0-----:R-:W-:-:S05]  /*8410*/  IMAD.WIDE R8, R3, 0x2, R208 ;  /* 0x0000000203087825 */ /* 0x001fca00078e02d0 */
[----:B------:R0:W5:Y:S02]  /*8420*/  LDG.E.U16 R27, desc[UR18][R8.64] ;  /* 0x00000012081b7981 */ /* 0x000164000c1e1500 */
[C---:B0-----:R-:W-:Y:S02]  /*8430*/  IMAD.WIDE R8, R3.reuse, 0x2, R22 ;  /* 0x0000000203087825 */ /* 0x041fe400078e0216 */
[----:B------:R3:W5:Y:S04]  /*8440*/  LDG.E.U16 R23, desc[UR18][R10.64] ;  /* 0x000000120a177981 */ /* 0x000768000c1e1500 */
[----:B------:R-:W5:Y:S01]  /*8450*/  LDG.E.U16 R22, desc[UR18][R8.64] ;  /* 0x0000001208167981 */ /* 0x000f62000c1e1500 */
[----:B------:R-:W-:-:S04]  /*8460*/  IMAD.WIDE R46, R3, 0x2, R46 ;  /* 0x00000002032e7825 */ /* 0x000fc800078e022e */
[C---:B--2---:R-:W-:Y:S02]  /*8470*/  IMAD.WIDE R6, R3.reuse, 0x2, R20 ;  /* 0x0000000203067825 */ /* 0x044fe400078e0214 */
[----:B------:R0:W2:Y:S04]  /*8480*/  LDG.E.U16 R20, desc[UR18][R14.64] ;  /* 0x000000120e147981 */ /* 0x0000a8000c1e1500 */
[----:B------:R1:W2:Y:S01]  /*8490*/  LDG.E.U16 R21, desc[UR18][R6.64] ;  /* 0x0000001206157981 */ /* 0x0002a2000c1e1500 */
[----:B---3--:R-:W-:-:S03]  /*84a0*/  IMAD.WIDE R10, R3, 0x2, R18 ;  /* 0x00000002030a7825 */ /* 0x008fc600078e0212 */
[----:B------:R3:W2:Y:S01]  /*84b0*/  LDG.E.U16 R19, desc[UR18][R12.64] ;  /* 0x000000120c137981 */ /* 0x0006a2000c1e1500 */
[----:B0-----:R-:W-:-:S03]  /*84c0*/  IMAD.WIDE R14, R3, 0x2, R238 ;  /* 0x00000002030e7825 */ /* 0x001fc600078e02ee */
[----:B------:R0:W2:Y:S01]  /*84d0*/  LDG.E.U16 R18, desc[UR18][R10.64] ;  /* 0x000000120a127981 */ /* 0x0000a2000c1e1500 */
[----:B-1----:R-:W-:-:S03]  /*84e0*/  IMAD.WIDE R6, R3, 0x2, R246 ;  /* 0x0000000203067825 */ /* 0x002fc600078e02f6 */
[----:B------:R-:W2:Y:S01]  /*84f0*/  LDG.E.U16 R15, desc[UR18][R14.64] ;  /* 0x000000120e0f7981 */ /* 0x000ea2000c1e1500 */
[----:B----4-:R-:W-:-:S03]  /*8500*/  IMAD.WIDE R8, R3, 0x2, R16 ;  /* 0x0000000203087825 */ /* 0x010fc600078e0210 */
[----:B------:R1:W4:Y:S01]  /*8510*/  LDG.E.U16 R16, desc[UR18][R6.64] ;  /* 0x0000001206107981 */ /* 0x000322000c1e1500 */
[----:B---3--:R-:W-:-:S03]  /*8520*/  IMAD.WIDE R12, R3, 0x2, R230 ;  /* 0x00000002030c7825 */ /* 0x008fc600078e02e6 */
[----:B------:R3:W2:Y:S01]  /*8530*/  LDG.E.U16 R17, desc[UR18][R8.64] ;  /* 0x0000001208117981 */ /* 0x0006a2000c1e1500 */
[----:B0-----:R-:W-:-:S03]  /*8540*/  IMAD.WIDE R10, R3, 0x2, R222 ;  /* 0x00000002030a7825 */ /* 0x001fc600078e02de */
[----:B------:R-:W2:Y:S01]  /*8550*/  LDG.E.U16 R14, desc[UR18][R12.64] ;  /* 0x000000120c0e7981 */ /* 0x000ea2000c1e1500 */
[----:B-1----:R-:W-:-:S04]  /*8560*/  IMAD.WIDE R6, R3, 0x2, R206 ;  /* 0x0000000203067825 */ /* 0x002fc800078e02ce */
[C---:B---3--:R-:W-:Y:S01]  /*8570*/  IMAD.WIDE R8, R3.reuse, 0x2, R214 ;  /* 0x0000000203087825 */ /* 0x048fe200078e02d6 */
[----:B------:R-:W3:Y:S04]  /*8580*/  LDG.E.U16 R13, desc[UR18][R10.64] ;  /* 0x000000120a0d7981 */ /* 0x000ee8000c1e1500 */
[----:B------:R0:W2:Y:S04]  /*8590*/  LDG.E.U16 R12, desc[UR18][R8.64] ;  /* 0x00000012080c7981 */ /* 0x0000a8000c1e1500 */
[----:B------:R1:W2:Y:S01]  /*85a0*/  LDG.E.U16 R11, desc[UR18][R6.64] ;  /* 0x00000012060b7981 */ /* 0x0002a2000c1e1500 */
[----:B-----5:R-:W-:-:S04]  /*85b0*/  IMAD.WIDE R42, R3, 0x2, R42 ;  /* 0x00000002032a7825 */ /* 0x020fc800078e022a */
[C---:B0-----:R-:W-:Y:S01]  /*85c0*/  IMAD.WIDE R8, R3.reuse, 0x2, R58 ;  /* 0x0000000203087825 */ /* 0x041fe200078e023a */
[----:B------:R0:W5:Y:S03]  /*85d0*/  LDG.E.U16 R10, desc[UR18][R42.64] ;  /* 0x000000122a0a7981 */ /* 0x000166000c1e1500 */
[C---:B-1----:R-:W-:Y:S02]  /*85e0*/  IMAD.WIDE R6, R3.reuse, 0x2, R56 ;  /* 0x0000000203067825 */ /* 0x042fe400078e0238 */
[----:B------:R-:W2:Y:S02]  /*85f0*/  LDG.E.U16 R9, desc[UR18][R8.64] ;  /* 0x0000001208097981 */ /* 0x000ea4000c1e1500 */
[C---:B------:R-:W-:Y:S02]  /*8600*/  IMAD.WIDE R38, R3.reuse, 0x2, R38 ;  /* 0x0000000203267825 */ /* 0x040fe400078e0226 */
[----:B------:R-:W2:Y:S02]  /*8610*/  LDL.64 R58, [R1+0x80] ;  /* 0x00008000013a7983 */ /* 0x000ea40000100a00 */
[----:B------:R-:W-:-:S02]  /*8620*/  IMAD.WIDE R40, R3, 0x2, R40 ;  /* 0x0000000203287825 */ /* 0x000fc400078e0228 */
[----:B------:R-:W2:Y:S02]  /*8630*/  LDG.E.U16 R7, desc[UR18][R6.64] ;  /* 0x0000001206077981 */ /* 0x000ea4000c1e1500 */
[C---:B0-----:R-:W-:Y:S02]  /*8640*/  IMAD.WIDE R42, R3.reuse, 0x2, R50 ;  /* 0x00000002032a7825 */ /* 0x041fe400078e0232 */
[----:B------:R0:W2:Y:S04]  /*8650*/  LDG.E.U16 R8, desc[UR18][R40.64] ;  /* 0x0000001228087981 */ /* 0x0000a8000c1e1500 */
[----:B------:R1:W2:Y:S01]  /*8660*/  LDG.E.U16 R6, desc[UR18][R38.64] ;  /* 0x0000001226067981 */ /* 0x0002a2000c1e1500 */
[----:B------:R-:W-:-:S04]  /*8670*/  IMAD.WIDE R44, R3, 0x2, R44 ;  /* 0x00000002032c7825 */ /* 0x000fc800078e022c */
[C---:B0-----:R-:W-:Y:S02]  /*8680*/  IMAD.WIDE R40, R3.reuse, 0x2, R52 ;  /* 0x0000000203287825 */ /* 0x041fe400078e0234 */
[----:B------:R0:W2:Y:S02]  /*8690*/  LDG.E.U16 R53, desc[UR18][R44.64] ;  /* 0x000000122c357981 */ /* 0x0000a4000c1e1500 */
[C---:B-1----:R-:W-:Y:S02]  /*86a0*/  IMAD.WIDE R38, R3.reuse, 0x2, R54 ;  /* 0x0000000203267825 */ /* 0x042fe400078e0236 */
[----:B------:R1:W2:Y:S04]  /*86b0*/  LDG.E.U16 R51, desc[UR18][R40.64] ;  /* 0x0000001228337981 */ /* 0x0002a8000c1e1500 */
[----:B------:R1:W2:Y:S01]  /*86c0*/  LDG.E.U16 R50, desc[UR18][R38.64] ;  /* 0x0000001226327981 */ /* 0x0002a2000c1e1500 */
[----:B0-----:R-:W-:-:S03]  /*86d0*/  IMAD.WIDE R44, R3, 0x2, R220 ;  /* 0x00000002032c7825 */ /* 0x001fc600078e02dc */
[----:B------:R0:W2:Y:S01]  /*86e0*/  LDG.E.U16 R54, desc[UR18][R46.64] ;  /* 0x000000122e367981 */ /* 0x0000a2000c1e1500 */
[----:B-1----:R-:W-:-:S03]  /*86f0*/  IMAD.WIDE R40, R3, 0x2, R236 ;  /* 0x0000000203287825 */ /* 0x002fc600078e02ec */
[----:B------:R-:W2:Y:S01]  /*8700*/  LDG.E.U16 R44, desc[UR18][R44.64] ;  /* 0x000000122c2c7981 */ /* 0x000ea2000c1e1500 */
[----:B------:R-:W-:-:S03]  /*8710*/  IMAD.WIDE R38, R3, 0x2, R244 ;  /* 0x0000000203267825 */ /* 0x000fc600078e02f4 */
[----:B------:R1:W2:Y:S04]  /*8720*/  LDG.E.U16 R56, desc[UR18][R40.64] ;  /* 0x0000001228387981 */ /* 0x0002a8000c1e1500 */
[----:B------:R1:W2:Y:S01]  /*8730*/  LDG.E.U16 R55, desc[UR18][R38.64] ;  /* 0x0000001226377981 */ /* 0x0002a2000c1e1500 */
[----:B0-----:R-:W-:-:S03]  /*8740*/  IMAD.WIDE R46, R3, 0x2, R212 ;  /* 0x00000002032e7825 */ /* 0x001fc600078e02d4 */
[----:B------:R0:W2:Y:S01]  /*8750*/  LDG.E.U16 R52, desc[UR18][R42.64] ;  /* 0x000000122a347981 */ /* 0x0000a2000c1e1500 */
[----:B-1----:R-:W-:-:S03]  /*8760*/  IMAD.WIDE R40, R3, 0x2, R60 ;  /* 0x0000000203287825 */ /* 0x002fc600078e023c */
[----:B------:R-:W2:Y:S01]  /*8770*/  LDG.E.U16 R46, desc[UR18][R46.64] ;  /* 0x000000122e2e7981 */ /* 0x000ea2000c1e1500 */
[----:B------:R-:W-:-:S03]  /*8780*/  IMAD.WIDE R38, R3, 0x2, R204 ;  /* 0x0000000203267825 */ /* 0x000fc600078e02cc */
[----:B------:R-:W2:Y:S04]  /*8790*/  LDL.64 R60, [R1+0x40] ;  /* 0x00004000013c7983 */ /* 0x000ea80000100a00 */
[----:B------:R-:W2:Y:S04]  /*87a0*/  LDG.E.U16 R45, desc[UR18][R38.64] ;  /* 0x00000012262d7981 */ /* 0x000ea8000c1e1500 */
[----:B------:R-:W2:Y:S04]  /*87b0*/  LDG.E.U16 R47, desc[UR18][R40.64] ;  /* 0x00000012282f7981 */ /* 0x000ea8000c1e1500 */
[----:B------:R-:W2:Y:S04]  /*87c0*/  LDL.64 R38, [R1+0xe0] ;  /* 0x0000e00001267983 */ /* 0x000ea80000100a00 */
[----:B------:R-:W3:Y:S01]  /*87d0*/  LDL.64 R40, [R1+0xc0] ;  /* 0x0000c00001287983 */ /* 0x000ee20000100a00 */
[----:B0-----:R-:W-:-:S05]  /*87e0*/  IMAD.WIDE R42, R3, 0x2, R228 ;  /* 0x00000002032a7825 */ /* 0x001fca00078e02e4 */
[----:B------:R0:W4:Y:S02]  /*87f0*/  LDG.E.U16 R57, desc[UR18][R42.64] ;  /* 0x000000122a397981 */ /* 0x000124000c1e1500 */
[C---:B0-----:R-:W-:Y:S02]  /*8800*/  IMAD.WIDE R42, R3.reuse, 0x2, R62 ;  /* 0x00000002032a7825 */ /* 0x041fe400078e023e */
[----:B------:R-:W4:Y:S04]  /*8810*/  LDL.64 R62, [R1] ;  /* 0x00000000013e7983 */ /* 0x000f280000100a00 */
[----:B------:R-:W4:Y:S01]  /*8820*/  LDG.E.U16 R42, desc[UR18][R42.64] ;  /* 0x000000122a2a7981 */ /* 0x000f22000c1e1500 */
[----:B--2---:R-:W-:-:S04]  /*8830*/  IMAD.WIDE R38, R3, 0x2, R38 ;  /* 0x0000000203267825 */ /* 0x004fc800078e0226 */
[C---:B---3--:R-:W-:Y:S01]  /*8840*/  IMAD.WIDE R40, R3.reuse, 0x2, R40 ;  /* 0x0000000203287825 */ /* 0x048fe200078e0228 */
[----:B------:R0:W2:Y:S05]  /*8850*/  LDG.E.U16 R43, desc[UR18][R38.64] ;  /* 0x00000012262b7981 */ /* 0x0000aa000c1e1500 */
[----:B------:R-:W3:Y:S01]  /*8860*/  LDG.E.U16 R40, desc[UR18][R40.64] ;  /* 0x0000001228287981 */ /* 0x000ee2000c1e1500 */
[----:B0-----:R-:W-:-:S05]  /*8870*/  IMAD.WIDE R38, R3, 0x2, R154 ;  /* 0x0000000203267825 */ /* 0x001fca00078e029a */
[----:B------:R0:W2:Y:S02]  /*8880*/  LDG.E.U16 R41, desc[UR18][R38.64] ;  /* 0x0000001226297981 */ /* 0x0000a4000c1e1500 */
        /* <DEDUP_REMOVED lines=8> */
[----:B----4-:R-:W-:-:S05]  /*8910*/  IMAD.WIDE R38, R3, 0x2, R62 ;  /* 0x0000000203267825 */ /* 0x010fca00078e023e */
[----:B------:R0:W4:Y:S02]  /*8920*/  LDG.E.U16 R62, desc[UR18][R38.64] ;  /* 0x00000012263e7981 */ /* 0x000124000c1e1500 */
[----:B0-----:R-:W-:-:S05]  /*8930*/  IMAD.WIDE R38, R3, 0x2, R242 ;  /* 0x0000000203267825 */ /* 0x001fca00078e02f2 */
        /* <DEDUP_REMOVED lines=9> */
[----:B0-----:R-:W-:-:S06]  /*89d0*/  IMAD.WIDE R38, R3, 0x2, R202 ;  /* 0x0000000203267825 */ /* 0x001fcc00078e02ca */
[----:B------:R-:W4:Y:S01]  /*89e0*/  LDG.E.U16 R38, desc[UR18][R38.64] ;  /* 0x0000001226267981 */ /* 0x000f22000c1e1500 */
[----:B------:R-:W-:-:S03]  /*89f0*/  LOP3.LUT R154, R2, 0x20, RZ, 0x3c, !PT ;  /* 0x00000020029a7812 */ /* 0x000fc600078e3cff */
        /* <DEDUP_REMOVED lines=23> */
[----:B------:R-:W-:Y:S01]  /*8b70*/  STS.U16 [R154+UR7+0x11d00], R19 ;  /* 0x011d00139a007988 */ /* 0x000fe20008000407 */
        /* <DEDUP_REMOVED lines=9> */
[----:B-----5:R1:W-:Y:S04]  /*8c10*/  STS.U16 [R155+UR7+0x10200], R10 ;  /* 0x0102000a9b007988 */ /* 0x0203e80008000407 */
[----:B------:R1:W-:Y:S04]  /*8c20*/  STS.U16 [R155+UR7+0x10600], R9 ;  /* 0x010600099b007988 */ /* 0x0003e80008000407 */
[----:B------:R1:W-:Y:S04]  /*8c30*/  STS.U16 [R155+UR7+0x10a00], R8 ;  /* 0x010a00089b007988 */ /* 0x0003e80008000407 */
[----:B------:R1:W-:Y:S04]  /*8c40*/  STS.U16 [R155+UR7+0x10e00], R7 ;  /* 0x010e00079b007988 */ /* 0x0003e80008000407 */
[----:B------:R1:W-:Y:S04]  /*8c50*/  STS.U16 [R155+UR7+0x11200], R6 ;  /* 0x011200069b007988 */ /* 0x0003e80008000407 */
[----:B------:R1:W-:Y:S04]  /*8c60*/  STS.U16 [R155+UR7+0x11600], R50 ;  /* 0x011600329b007988 */ /* 0x0003e80008000407 */
[----:B------:R1:W-:Y:S04]  /*8c70*/  STS.U16 [R155+UR7+0x11a00], R51 ;  /* 0x011a00339b007988 */ /* 0x0003e80008000407 */
[----:B------:R1:W-:Y:S01]  /*8c80*/  STS.U16 [R155+UR7+0x11e00], R52 ;  /* 0x011e00349b007988 */ /* 0x0003e20008000407 */
[----:B0-----:R-:W-:-:S03]  /*8c90*/  LOP3.LUT R154, R2, 0x60, RZ, 0x3c, !PT ;  /* 0x00000060029a7812 */ /* 0x001fc600078e3cff */
        /* <DEDUP_REMOVED lines=8> */
[----:B------:R-:W-:-:S03]  /*8d20*/  UMOV UR4, 0x1 ;  /* 0x0000000100047882 */ /* 0x000fc60000000000 */
[----:B------:R1:W-:Y:S04]  /*8d30*/  STS.U16 [R154+UR7+0x10300], R47 ;  /* 0x0103002f9a007988 */ /* 0x0003e80008000407 */
[----:B------:R1:W-:Y:S01]  /*8d40*/  STS.U16 [R154+UR7+0x10700], R42 ;  /* 0x0107002a9a007988 */ /* 0x0003e20008000407 */
[----:B------:R-:W-:-:S04]  /*8d50*/  @!UP0 UIADD3 UR4, UPT, UPT, -UR4, 0x100000, URZ ;  /* 0x0010000004048890 */ /* 0x000fc8000fffe1ff */
[----:B------:R-:W-:Y:S02]  /*8d60*/  @!UP0 USHF.L.U32 UR5, UR4, 0xb, URZ ;  /* 0x0000000b04058899 */ /* 0x000fe400080006ff */
[----:B------:R-:W-:Y:S01]  /*8d70*/  @!UP0 USHF.L.U32 UR4, UR4, 0x1, URZ ;  /* 0x0000000104048899 */ /* 0x000fe200080006ff */
[----:B--2---:R1:W-:Y:S04]  /*8d80*/  STS.U16 [R154+UR7+0x10b00], R43 ;  /* 0x010b002b9a007988 */ /* 0x0043e80008000407 */
[----:B---3--:R1:W-:Y:S04]  /*8d90*/  STS.U16 [R154+UR7+0x10f00], R40 ;  /* 0x010f00289a007988 */ /* 0x0083e80008000407 */
[----:B------:R1:W-:Y:S04]  /*8da0*/  STS.U16 [R154+UR7+0x11300], R41 ;  /* 0x011300299a007988 */ /* 0x0003e80008000407 */
[----:B------:R1:W-:Y:S04]  /*8db0*/  STS.U16 [R154+UR7+0x11700], R58 ;  /* 0x0117003a9a007988 */ /* 0x0003e80008000407 */
[----:B------:R1:W-:Y:S04]  /*8dc0*/  STS.U16 [R154+UR7+0x11b00], R59 ;  /* 0x011b003b9a007988 */ /* 0x0003e80008000407 */
[----:B------:R1:W-:Y:S04]  /*8dd0*/  STS.U16 [R154+UR7+0x11f00], R60 ;  /* 0x011f003c9a007988 */ /* 0x0003e80008000407 */
[----:B------:R1:W-:Y:S01]  /*8de0*/  STS.U16 [R154+UR7+0x12300], R61 ;  /* 0x0123003d9a007988 */ /* 0x0003e20008000407 */
[----:B------:R-:W-:-:S03]  /*8df0*/  VOTEU.ALL UP1, P1 ;  /* 0x0000000000ff7886 */ /* 0x000fc60000820000 */
[----:B----4-:R1:W-:Y:S04]  /*8e00*/  STS.U16 [R154+UR7+0x12700], R62 ;  /* 0x0127003e9a007988 */ /* 0x0103e80008000407 */
[----:B------:R1:W-:Y:S04]  /*8e10*/  STS.U16 [R154+UR7+0x12b00], R63 ;  /* 0x012b003f9a007988 */ /* 0x0003e80008000407 */
[----:B------:R1:W-:Y:S04]  /*8e20*/  STS.U16 [R154+UR7+0x12f00], R64 ;  /* 0x012f00409a007988 */ /* 0x0003e80008000407 */
[----:B------:R1:W-:Y:S04]  /*8e30*/  STS.U16 [R154+UR7+0x13300], R65 ;  /* 0x013300419a007988 */ /* 0x0003e80008000407 */
[----:B------:R1:W-:Y:S04]  /*8e40*/  STS.U16 [R154+UR7+0x13700], R66 ;  /* 0x013700429a007988 */ /* 0x0003e80008000407 */
[----:B------:R1:W-:Y:S04]  /*8e50*/  STS.U16 [R154+UR7+0x13b00], R67 ;  /* 0x013b00439a007988 */ /* 0x0003e80008000407 */
[----:B------:R1:W-:Y:S01]  /*8e60*/  STS.U16 [R154+UR7+0x13f00], R38 ;  /* 0x013f00269a007988 */ /* 0x0003e20008000407 */
[----:B------:R0:W-:Y:S06]  /*8e70*/  MEMBAR.ALL.CTA ;  /* 0x0000000000007992 */ /* 0x0001ec0000008000 */
[----:B0-----:R-:W-:Y:S04]  /*8e80*/  FENCE.VIEW.ASYNC.S ;  /* 0x00000000000073c6 */ /* 0x001fe80000000000 */
[----:B------:R-:W0:Y:S02]  /*8e90*/  FENCE.VIEW.ASYNC.S ;  /* 0x00000000000073c6 */ /* 0x000e240000000000 */
[----:B0-----:R1:W0:Y:S02]  /*8ea0*/  @!UP1 SYNCS.EXCH.64 URZ, [UR7+0x20010], UR4 ;  /* 0x0200100407ff95b2 */ /* 0x0012240008000100 */
[----:B0-----:R-:W-:Y:S06]  /*8eb0*/  BAR.SYNC.DEFER_BLOCKING 0x0 ;  /* 0x0000000000007b1d */ /* 0x001fec0000010000 */
[----:B-1----:R-:W-:Y:S05]  /*8ec0*/  BRA.U UP2, `(.L_x_13) ;  /* 0x00000001026c7547 */ /* 0x002fea000b800000 */
[----:B------:R-:W-:Y:S01]  /*8ed0*/  UIADD3 UR4, UPT, UPT, UR7, 0x20010, URZ ;  /* 0x0002001007047890 */ /* 0x000fe2000fffe0ff */
[----:B------:R-:W-:Y:S01]  /*8ee0*/  UMOV UR63, 0x40004040 ;  /* 0x40004040003f7882 */ /* 0x000fe20000000000 */
[----:B------:R-:W-:Y:S01]  /*8ef0*/  UMOV UR65, 0x40004040 ;  /* 0x4000404000417882 */ /* 0x000fe20000000000 */
[----:B------:R-:W-:Y:S01]  /*8f00*/  UMOV UR72, 0x0 ;  /* 0x0000000000487882 */ /* 0x000fe20000000000 */
[----:B------:R-:W-:Y:S01]  /*8f10*/  UMOV UR73, 0x8208490 ;  /* 0x0820849000497882 */ /* 0x000fe20000000000 */
[----:B------:R-:W-:Y:S01]  /*8f20*/  UMOV UR76, 0x0 ;  /* 0x00000000004c7882 */ /* 0x000fe20000000000 */
[----:B------:R-:W-:Y:S01]  /*8f30*/  UMOV UR77, 0x8208490 ;  /* 0x08208490004d7882 */ /* 0x000fe20000000000 */
[----:B------:R0:W-:Y:S01]  /*8f40*/  UTCHMMA gdesc[UR62], gdesc[UR64], tmem[UR11], tmem[UR72], idesc[UR73], !UPT ;  /* 0x00ff48403e0075ea */ /* 0x0001e2000f80000b */
[----:B------:R1:W-:Y:S01]  /*8f50*/  UTCHMMA gdesc[UR20], gdesc[UR22], tmem[UR11], tmem[UR76], idesc[UR77], UPT ;  /* 0x00ff4c16140075ea */ /* 0x0003e2000b80000b */
[----:B------:R-:W-:Y:S01]  /*8f60*/  UMOV UR74, 0x0 ;  /* 0x00000000004a7882 */ /* 0x000fe20000000000 */
[----:B------:R-:W-:Y:S01]  /*8f70*/  UMOV UR75, 0x8208490 ;  /* 0x08208490004b7882 */ /* 0x000fe20000000000 */
[----:B------:R-:W-:Y:S01]  /*8f80*/  UMOV UR5, URZ ;  /* 0x000000ff00057c82 */ /* 0x000fe20008000000 */
[----:B------:R1:W-:Y:S01]  /*8f90*/  UTCHMMA gdesc[UR24], gdesc[UR38], tmem[UR11], tmem[UR76], idesc[UR77], UPT ;  /* 0x00ff4c26180075ea */ /* 0x0003e2000b80000b */
[----:B------:R-:W-:Y:S01]  /*8fa0*/  UMOV UR70, 0x0 ;  /* 0x0000000000467882 */ /* 0x000fe20000000000 */
[----:B------:R-:W-:Y:S01]  /*8fb0*/  UMOV UR71, 0x8208490 ;  /* 0x0820849000477882 */ /* 0x000fe20000000000 */
[----:B------:R1:W-:Y:S01]  /*8fc0*/  UTCHMMA gdesc[UR26], gdesc[UR40], tmem[UR11], tmem[UR72], idesc[UR73], UPT ;  /* 0x00ff48281a0075ea */ /* 0x0003e2000b80000b */
[----:B------:R-:W-:Y:S01]  /*8fd0*/  UMOV UR68, 0x0 ;  /* 0x0000000000447882 */ /* 0x000fe20000000000 */
[----:B------:R-:W-:Y:S01]  /*8fe0*/  UMOV UR69, 0x8208490 ;  /* 0x0820849000457882 */ /* 0x000fe20000000000 */
[----:B0-----:R-:W-:Y:S01]  /*8ff0*/  UMOV UR63, UR4 ;  /* 0x00000004003f7c82 */ /* 0x001fe20008000000 */
        /* <DEDUP_REMOVED lines=8> */
.L_x_13:
[----:B------:R-:W0:Y:S02]  /*9080*/  SYNCS.PHASECHK.TRANS64.TRYWAIT P2, [UR7+0x20010], RZ ;  /* 0x020010ffff0075a7 */ /* 0x000e240008041107 */
[----:B0-----:R-:W-:Y:S05]  /*9090*/  @!P2 BRA `(.L_x_14) ;  /* 0x0000005400e8a947 */ /* 0x001fea0003800000 */
.L_x_23:
[----:B------:R-:W-:Y:S01]  /*90a0*/  BAR.SYNC.DEFER_BLOCKING 0x0 ;  /* 0x0000000000007b1d */ /* 0x000fe20000010000 */
[----:B------:R-:W-:-:S05]  /*90b0*/  IMAD.U32 R248, R153, -0x80000000, RZ ;  /* 0x8000000099f87824 */ /* 0x000fca00078e00ff */
[----:B------:R-:W-:Y:S01]  /*90c0*/  LDTM.16dp32bit_t0_t15.x64 R4, tmem[UR12] ;  /* 0x0000000c000479ee */ /* 0x000fe20008b00000 */
[----:B------:R-:W0:Y:S01]  /*90d0*/  LDTM.16dp32bit_t16_t31.x64 R4, tmem[UR12+0x40] ;  /* 0x0000400c000479ee */ /* 0x000e220008b20000 */
[----:B------:R-:W2:Y:S01]  /*90e0*/  @!P1 SYNCS.CCTL.IV [UR7+0x20010] ;  /* 0x02001000ff0099b1 */ /* 0x000ea20008000007 */
[----:B------:R-:W-:Y:S01]  /*90f0*/  NOP ;  /* 0x0000000000007918 */ /* 0x000fe20000000000 */
[----:B0-----:R-:W-:Y:S01]  /*9100*/  FMUL R0, R4, UR17 ;  /* 0x0000001104007c20 */ /* 0x001fe20008400000 */
[----:B------:R-:W-:Y:S01]  /*9110*/  FMUL R154, R5, UR17 ;  /* 0x00000011059a7c20 */ /* 0x000fe20008400000 */
[----:B------:R-:W-:-:S05]  /*9120*/  FMUL R155, R6, UR17 ;  /* 0x00000011069b7c20 */ /* 0x000fca0008400000 */
[----:B------:R-:W-:Y:S01]  /*9130*/  FMNMX3 R0, R0, R154, R155, !PT ;  /* 0x0000009a00007276 */ /* 0x000fe2000780009b */
        /* <DEDUP_REMOVED lines=90> */
[----:B------:R-:W-:-:S05]  /*96e0*/  FMUL R154, R67, UR17 ;  /* 0x00000011439a7c20 */ /* 0x000fca0008400000 */
[----:B------:R-:W-:-:S05]  /*96f0*/  FMNMX R0, R154, R0, !PT ;  /* 0x000000009a007209 */ /* 0x000fca0007800000 */
[----:B------:R-:W0:Y:S02]  /*9700*/  SHFL.BFLY PT, R154, R0, 0x10, 0x1f ;  /* 0x0e001f00009a7f89 */ /* 0x000e2400000e0000 */
[----:B0-----:R-:W-:-:S05]  /*9710*/  FMNMX3 R0, R0, R154, R152, !PT ;  /* 0x0000009a00007276 */ /* 0x001fca0007800098 */
[--C-:B------:R-:W-:Y:S01]  /*9720*/  FFMA R4, R4, UR17, -R0.reuse ;  /* 0x0000001104047c23 */ /* 0x100fe20008000800 */
[--C-:B------:R-:W-:Y:S01]  /*9730*/  FFMA R5, R5, UR17, -R0.reuse ;  /* 0x0000001105057c23 */ /* 0x100fe20008000800 */
[--C-:B------:R-:W-:Y:S01]  /*9740*/  FFMA R6, R6, UR17, -R0.reuse ;  /* 0x0000001106067c23 */ /* 0x100fe20008000800 */
[--C-:B------:R-:W-:Y:S01]  /*9750*/  FFMA R8, R8, UR17, -R0.reuse ;  /* 0x0000001108087c23 */ /* 0x100fe20008000800 */
[----:B------:R-:W-:Y:S01]  /*9760*/  FMUL R4, R4, 1.4426950216293334961 ;  /* 0x3fb8aa3b04047820 */ /* 0x000fe20000400000 */
[----:B------:R-:W-:Y:S01]  /*9770*/  FMUL R5, R5, 1.4426950216293334961 ;  /* 0x3fb8aa3b05057820 */ /* 0x000fe20000400000 */
[----:B------:R-:W-:Y:S01]  /*9780*/  FMUL R6, R6, 1.4426950216293334961 ;  /* 0x3fb8aa3b06067820 */ /* 0x000fe20000400000 */
[--C-:B------:R-:W-:Y:S01]  /*9790*/  FFMA R10, R10, UR17, -R0.reuse ;  /* 0x000000110a0a7c23 */ /* 0x100fe20008000800 */
[--C-:B------:R-:W-:Y:S01]  /*97a0*/  FFMA R154, R7, UR17, -R0.reuse ;  /* 0x00000011079a7c23 */ /* 0x100fe20008000800 */
[--C-:B------:R-:W-:Y:S01]  /*97b0*/  FFMA R12, R12, UR17, -R0.reuse ;  /* 0x000000110c0c7c23 */ /* 0x100fe20008000800 */
[----:B------:R0:W-:Y:S01]  /*97c0*/  MUFU.EX2 R7, R6 ;  /* 0x0000000600077308 */ /* 0x0001e20000000800 */
[--C-:B------:R-:W-:Y:S01]  /*97d0*/  FFMA R14, R14, UR17, -R0.reuse ;  /* 0x000000110e0e7c23 */ /* 0x100fe20008000800 */
[--C-:B------:R-:W-:Y:S01]  /*97e0*/  FFMA R16, R16, UR17, -R0.reuse ;  /* 0x0000001110107c23 */ /* 0x100fe20008000800 */
[--C-:B------:R-:W-:Y:S01]  /*97f0*/  FFMA R18, R18, UR17, -R0.reuse ;  /* 0x0000001112127c23 */ /* 0x100fe20008000800 */
[--C-:B------:R-:W-:Y:S01]  /*9800*/  FFMA R20, R20, UR17, -R0.reuse ;  /* 0x0000001114147c23 */ /* 0x100fe20008000800 */
[--C-:B------:R-:W-:Y:S01]  /*9810*/  FFMA R22, R22, UR17, -R0.reuse ;  /* 0x0000001116167c23 */ /* 0x100fe20008000800 */
[----:B------:R-:W-:Y:S01]  /*9820*/  FMUL R154, R154, 1.4426950216293334961 ;  /* 0x3fb8aa3b9a9a7820 */ /* 0x000fe20000400000 */
[--C-:B------:R-:W-:Y:S01]  /*9830*/  FFMA R24, R24, UR17, -R0.reuse ;  /* 0x0000001118187c23 */ /* 0x100fe20008000800 */
[----:B------:R-:W-:Y:S01]  /*9840*/  MUFU.EX2 R4, R4 ;  /* 0x0000000400047308 */ /* 0x000fe20000000800 */
[----:B0-----:R-:W-:Y:S01]  /*9850*/  FMUL R6, R8, 1.4426950216293334961 ;  /* 0x3fb8aa3b08067820 */ /* 0x001fe20000400000 */
[----:B------:R-:W-:Y:S01]  /*9860*/  FMUL R8, R10, 1.4426950216293334961 ;  /* 0x3fb8aa3b0a087820 */ /* 0x000fe20000400000 */
[----:B------:R-:W-:Y:S01]  /*9870*/  FMUL R10, R12, 1.4426950216293334961 ;  /* 0x3fb8aa3b0c0a7820 */ /* 0x000fe20000400000 */
[----:B------:R-:W-:Y:S01]  /*9880*/  FMUL R12, R14, 1.4426950216293334961 ;  /* 0x3fb8aa3b0e0c7820 */ /* 0x000fe20000400000 */
[----:B------:R-:W-:Y:S01]  /*9890*/  FMUL R14, R16, 1.4426950216293334961 ;  /* 0x3fb8aa3b100e7820 */ /* 0x000fe20000400000 */
[----:B------:R-:W-:Y:S01]  /*98a0*/  FMUL R16, R18, 1.4426950216293334961 ;  /* 0x3fb8aa3b12107820 */ /* 0x000fe20000400000 */
[--C-:B------:R-:W-:Y:S01]  /*98b0*/  FFMA R26, R26, UR17, -R0.reuse ;  /* 0x000000111a1a7c23 */ /* 0x100fe20008000800 */
[----:B------:R-:W0:Y:S01]  /*98c0*/  MUFU.EX2 R5, R5 ;  /* 0x0000000500057308 */ /* 0x000e220000000800 */
[--C-:B------:R-:W-:Y:S01]  /*98d0*/  FFMA R9, R9, UR17, -R0.reuse ;  /* 0x0000001109097c23 */ /* 0x100fe20008000800 */
[----:B------:R-:W-:Y:S01]  /*98e0*/  FMUL R18, R20, 1.4426950216293334961 ;  /* 0x3fb8aa3b14127820 */ /* 0x000fe20000400000 */
[--C-:B------:R-:W-:Y:S01]  /*98f0*/  FFMA R28, R28, UR17, -R0.reuse ;  /* 0x000000111c1c7c23 */ /* 0x100fe20008000800 */
[----:B------:R-:W-:Y:S01]  /*9900*/  FMUL R20, R22, 1.4426950216293334961 ;  /* 0x3fb8aa3b16147820 */ /* 0x000fe20000400000 */
[--C-:B------:R-:W-:Y:S01]  /*9910*/  FFMA R30, R30, UR17, -R0.reuse ;  /* 0x000000111e1e7c23 */ /* 0x100fe20008000800 */
[----:B------:R-:W-:Y:S01]  /*9920*/  FMUL R22, R24, 1.4426950216293334961 ;  /* 0x3fb8aa3b18167820 */ /* 0x000fe20000400000 */
[--C-:B------:R-:W-:Y:S01]  /*9930*/  FFMA R32, R32, UR17, -R0.reuse ;  /* 0x0000001120207c23 */ /* 0x100fe20008000800 */
[----:B------:R-:W3:Y:S01]  /*9940*/  MUFU.EX2 R155, R154 ;  /* 0x0000009a009b7308 */ /* 0x000ee20000000800 */
[----:B------:R-:W-:Y:S01]  /*9950*/  FMUL R24, R26, 1.4426950216293334961 ;  /* 0x3fb8aa3b1a187820 */ /* 0x000fe20000400000 */
[--C-:B------:R-:W-:Y:S01]  /*9960*/  FFMA R34, R34, UR17, -R0.reuse ;  /* 0x0000001122227c23 */ /* 0x100fe20008000800 */
[----:B------:R-:W-:Y:S01]  /*9970*/  FMUL R9, R9, 1.4426950216293334961 ;  /* 0x3fb8aa3b09097820 */ /* 0x000fe20000400000 */
[----:B------:R-:W-:Y:S01]  /*9980*/  FMUL R26, R28, 1.4426950216293334961 ;  /* 0x3fb8aa3b1c1a7820 */ /* 0x000fe20000400000 */
[--C-:B------:R-:W-:Y:S01]  /*9990*/  FFMA R36, R36, UR17, -R0.reuse ;  /* 0x0000001124247c23 */ /* 0x100fe20008000800 */
[----:B------:R-:W-:Y:S01]  /*99a0*/  FMUL R28, R30, 1.4426950216293334961 ;  /* 0x3fb8aa3b1e1c7820 */ /* 0x000fe20000400000 */
[--C-:B------:R-:W-:Y:S01]  /*99b0*/  FFMA R38, R38, UR17, -R0.reuse ;  /* 0x0000001126267c23 */ /* 0x100fe20008000800 */
[----:B------:R-:W4:Y:S01]  /*99c0*/  MUFU.EX2 R6, R6 ;  /* 0x0000000600067308 */ /* 0x000f220000000800 */
[----:B------:R-:W-:Y:S01]  /*99d0*/  FMUL R30, R32, 1.4426950216293334961 ;  /* 0x3fb8aa3b201e7820 */ /* 0x000fe20000400000 */
[----:B------:R-:W-:Y:S01]  /*99e0*/  FMUL R32, R34, 1.4426950216293334961 ;  /* 0x3fb8aa3b22207820 */ /* 0x000fe20000400000 */
[--C-:B------:R-:W-:Y:S01]  /*99f0*/  FFMA R11, R11, UR17, -R0.reuse ;  /* 0x000000110b0b7c23 */ /* 0x100fe20008000800 */
[----:B------:R-:W-:Y:S01]  /*9a00*/  FMUL R34, R36, 1.4426950216293334961 ;  /* 0x3fb8aa3b24227820 */ /* 0x000fe20000400000 */
[----:B------:R-:W-:Y:S01]  /*9a10*/  FMUL R36, R38, 1.4426950216293334961 ;  /* 0x3fb8aa3b26247820 */ /* 0x000fe20000400000 */
[--C-:B------:R-:W-:Y:S01]  /*9a20*/  FFMA R38, R40, UR17, -R0.reuse ;  /* 0x0000001128267c23 */ /* 0x100fe20008000800 */
[----:B0-----:R-:W-:Y:S01]  /*9a30*/  FADD R40, R4, R5 ;  /* 0x0000000504287221 */ /* 0x001fe20000000000 */
[----:B------:R-:W0:Y:S01]  /*9a40*/  MUFU.EX2 R9, R9 ;  /* 0x0000000900097308 */ /* 0x000e220000000800 */
[----:B------:R-:W-:Y:S01]  /*9a50*/  FMUL R11, R11, 1.4426950216293334961 ;  /* 0x3fb8aa3b0b0b7820 */ /* 0x000fe20000400000 */
[----:B------:R-:W-:Y:S01]  /*9a60*/  FFMA R13, R13, UR17, -R0 ;  /* 0x000000110d0d7c23 */ /* 0x000fe20008000800 */
[----:B------:R-:W-:Y:S01]  /*9a70*/  FADD R40, R7, R40 ;  /* 0x0000002807287221 */ /* 0x000fe20000000000 */
[--C-:B------:R-:W-:Y:S01]  /*9a80*/  FFMA R15, R15, UR17, -R0.reuse ;  /* 0x000000110f0f7c23 */ /* 0x100fe20008000800 */
[----:B------:R-:W-:Y:S01]  /*9a90*/  FFMA R17, R17, UR17, -R0 ;  /* 0x0000001111117c23 */ /* 0x000fe20008000800 */
[----:B------:R-:W-:Y:S01]  /*9aa0*/  FMUL R13, R13, 1.4426950216293334961 ;  /* 0x3fb8aa3b0d0d7820 */ /* 0x000fe20000400000 */
[----:B---3--:R-:W-:Y:S01]  /*9ab0*/  FADD R40, R155, R40 ;  /* 0x000000289b287221 */ /* 0x008fe20000000000 */
[----:B------:R-:W3:Y:S01]  /*9ac0*/  MUFU.EX2 R8, R8 ;  /* 0x0000000800087308 */ /* 0x000ee20000000800 */
[----:B------:R-:W-:Y:S01]  /*9ad0*/  FMUL R15, R15, 1.4426950216293334961 ;  /* 0x3fb8aa3b0f0f7820 */ /* 0x000fe20000400000 */
[----:B------:R-:W-:Y:S01]  /*9ae0*/  FMUL R17, R17, 1.4426950216293334961 ;  /* 0x3fb8aa3b11117820 */ /* 0x000fe20000400000 */
[----:B----4-:R-:W-:Y:S01]  /*9af0*/  FADD R40, R6, R40 ;  /* 0x0000002806287221 */ /* 0x010fe20000000000 */
[--C-:B------:R-:W-:Y:S01]  /*9b00*/  FFMA R19, R19, UR17, -R0.reuse ;  /* 0x0000001113137c23 */ /* 0x100fe20008000800 */
[--C-:B------:R-:W-:Y:S01]  /*9b10*/  FFMA R21, R21, UR17, -R0.reuse ;  /* 0x0000001115157c23 */ /* 0x100fe20008000800 */
[--C-:B------:R-:W-:Y:S01]  /*9b20*/  FFMA R23, R23, UR17, -R0.reuse ;  /* 0x0000001117177c23 */ /* 0x100fe20008000800 */
[----:B------:R-:W-:Y:S01]  /*9b30*/  FFMA R25, R25, UR17, -R0 ;  /* 0x0000001119197c23 */ /* 0x000fe20008000800 */
[----:B------:R-:W4:Y:S01]  /*9b40*/  MUFU.EX2 R11, R11 ;  /* 0x0000000b000b7308 */ /* 0x000f220000000800 */
[----:B0-----:R-:W-:Y:S01]  /*9b50*/  FADD R40, R9, R40 ;  /* 0x0000002809287221 */ /* 0x001fe20000000000 */
[----:B------:R-:W-:Y:S01]  /*9b60*/  FMUL R19, R19, 1.4426950216293334961 ;  /* 0x3fb8aa3b13137820 */ /* 0x000fe20000400000 */
[----:B------:R-:W-:Y:S01]  /*9b70*/  FMUL R21, R21, 1.4426950216293334961 ;  /* 0x3fb8aa3b15157820 */ /* 0x000fe20000400000 */
[----:B------:R-:W-:Y:S01]  /*9b80*/  FMUL R23, R23, 1.4426950216293334961 ;  /* 0x3fb8aa3b17177820 */ /* 0x000fe20000400000 */
[----:B------:R-:W-:Y:S01]  /*9b90*/  FMUL R25, R25, 1.4426950216293334961 ;  /* 0x3fb8aa3b19197820 */ /* 0x000fe20000400000 */
[--C-:B------:R-:W-:Y:S01]  /*9ba0*/  FFMA R27, R27, UR17, -R0.reuse ;  /* 0x000000111b1b7c23 */ /* 0x100fe20008000800 */
[----:B------:R-:W-:Y:S01]  /*9bb0*/  FFMA R29, R29, UR17, -R0 ;  /* 0x000000111d1d7c23 */ /* 0x000fe20008000800 */
[----:B------:R-:W0:Y:S01]  /*9bc0*/  MUFU.EX2 R10, R10 ;  /* 0x0000000a000a7308 */ /* 0x000e220000000800 */
[----:B---3--:R-:W-:Y:S01]  /*9bd0*/  FADD R154, R8, R40 ;  /* 0x00000028089a7221 */ /* 0x008fe20000000000 */
[----:B------:R-:W-:Y:S01]  /*9be0*/  FMUL R27, R27, 1.4426950216293334961 ;  /* 0x3fb8aa3b1b1b7820 */ /* 0x000fe20000400000 */
[----:B------:R-:W-:Y:S01]  /*9bf0*/  FMUL R29, R29, 1.4426950216293334961 ;  /* 0x3fb8aa3b1d1d7820 */ /* 0x000fe20000400000 */
[--C-:B------:R-:W-:Y:S01]  /*9c00*/  FFMA R31, R31, UR17, -R0.reuse ;  /* 0x000000111f1f7c23 */ /* 0x100fe20008000800 */
[--C-:B------:R-:W-:Y:S01]  /*9c10*/  FFMA R33, R33, UR17, -R0.reuse ;  /* 0x0000001121217c23 */ /* 0x100fe20008000800 */
[--C-:B------:R-:W-:Y:S01]  /*9c20*/  FFMA R35, R35, UR17, -R0.reuse ;  /* 0x0000001123237c23 */ /* 0x100fe20008000800 */
[----:B------:R-:W-:Y:S01]  /*9c30*/  FFMA R37, R37, UR17, -R0 ;  /* 0x0000001125257c23 */ /* 0x000fe20008000800 */
[----:B------:R-:W3:Y:S01]  /*9c40*/  MUFU.EX2 R13, R13 ;  /* 0x0000000d000d7308 */ /* 0x000ee20000000800 */
[----:B----4-:R-:W-:Y:S01]  /*9c50*/  FADD R154, R11, R154 ;  /* 0x0000009a0b9a7221 */ /* 0x010fe20000000000 */
[----:B------:R-:W-:Y:S01]  /*9c60*/  FMUL R31, R31, 1.4426950216293334961 ;  /* 0x3fb8aa3b1f1f7820 */ /* 0x000fe20000400000 */
[----:B------:R-:W-:Y:S01]  /*9c70*/  FMUL R33, R33, 1.4426950216293334961 ;  /* 0x3fb8aa3b21217820 */ /* 0x000fe20000400000 */
[----:B------:R-:W-:Y:S01]  /*9c80*/  FMUL R35, R35, 1.4426950216293334961 ;  /* 0x3fb8aa3b23237820 */ /* 0x000fe20000400000 */
[----:B------:R-:W-:Y:S01]  /*9c90*/  FMUL R37, R37, 1.4426950216293334961 ;  /* 0x3fb8aa3b25257820 */ /* 0x000fe20000400000 */
[----:B------:R-:W-:Y:S01]  /*9ca0*/  FFMA R39, R39, UR17, -R0 ;  /* 0x0000001127277c23 */ /* 0x000fe20008000800 */
[----:B------:R-:W-:Y:S01]  /*9cb0*/  FMUL R38, R38, 1.4426950216293334961 ;  /* 0x3fb8aa3b26267820 */ /* 0x000fe20000400000 */
[----:B------:R-:W4:Y:S01]  /*9cc0*/  MUFU.EX2 R12, R12 ;  /* 0x0000000c000c7308 */ /* 0x000f220000000800 */
[----:B0-----:R-:W-:Y:S01]  /*9cd0*/  FADD R154, R10, R154 ;  /* 0x0000009a0a9a7221 */ /* 0x001fe20000000000 */
[----:B------:R-:W-:Y:S01]  /*9ce0*/  FMUL R39, R39, 1.4426950216293334961 ;  /* 0x3fb8aa3b27277820 */ /* 0x000fe20000400000 */
[--C-:B------:R-:W-:Y:S01]  /*9cf0*/  FFMA R41, R41, UR17, -R0.reuse ;  /* 0x0000001129297c23 */ /* 0x100fe20008000800 */
[--C-:B------:R-:W-:Y:S01]  /*9d00*/  FFMA R42, R42, UR17, -R0.reuse ;  /* 0x000000112a2a7c23 */ /* 0x100fe20008000800 */
[--C-:B------:R-:W-:Y:S01]  /*9d10*/  FFMA R43, R43, UR17, -R0.reuse ;  /* 0x000000112b2b7c23 */ /* 0x100fe20008000800 */
[----:B------:R-:W-:Y:S01]  /*9d20*/  FFMA R44, R44, UR17, -R0 ;  /* 0x000000112c2c7c23 */ /* 0x000fe20008000800 */
[----:B------:R-:W-:Y:S01]  /*9d30*/  FMUL R41, R41, 1.4426950216293334961 ;  /* 0x3fb8aa3b29297820 */ /* 0x000fe20000400000 */
        /* <DEDUP_REMOVED lines=12> */
[--C-:B------:R-:W-:Y:S01]  /*9e00*/  FFMA R49, R49, UR17, -R0.reuse ;  /* 0x0000001131317c23 */ /* 0x100fe20008000800 */
[--C-:B------:R-:W-:Y:S01]  /*9e10*/  FFMA R50, R50, UR17, -R0.reuse ;  /* 0x0000001132327c23 */ /* 0x100fe20008000800 */
[--C-:B------:R-:W-:Y:S01]  /*9e20*/  FFMA R52, R52, UR17, -R0.reuse ;  /* 0x0000001134347c23 */ /* 0x100fe20008000800 */
[----:B------:R-:W-:Y:S01]  /*9e30*/  FFMA R54, R54, UR17, -R0 ;  /* 0x0000001136367c23 */ /* 0x000fe20008000800 */
[----:B------:R-:W4:Y:S01]  /*9e40*/  MUFU.EX2 R17, R17 ;  /* 0x0000001100117308 */ /* 0x000f220000000800 */
[----:B0-----:R-:W-:Y:S01]  /*9e50*/  FADD R154, R15, R154 ;  /* 0x0000009a0f9a7221 */ /* 0x001fe20000000000 */
[----:B------:R-:W-:Y:S01]  /*9e60*/  FMUL R49, R49, 1.4426950216293334961 ;  /* 0x3fb8aa3b31317820 */ /* 0x000fe20000400000 */
[--C-:B------:R-:W-:Y:S01]  /*9e70*/  FFMA R56, R56, UR17, -R0.reuse ;  /* 0x0000001138387c23 */ /* 0x100fe20008000800 */
[--C-:B------:R-:W-:Y:S01]  /*9e80*/  FFMA R58, R58, UR17, -R0.reuse ;  /* 0x000000113a3a7c23 */ /* 0x100fe20008000800 */
[--C-:B------:R-:W-:Y:S01]  /*9e90*/  FFMA R60, R60, UR17, -R0.reuse ;  /* 0x000000113c3c7c23 */ /* 0x100fe20008000800 */
[--C-:B------:R-:W-:Y:S01]  /*9ea0*/  FFMA R51, R51, UR17, -R0.reuse ;  /* 0x0000001133337c23 */ /* 0x100fe20008000800 */
[----:B------:R-:W-:Y:S01]  /*9eb0*/  FFMA R62, R62, UR17, -R0 ;  /* 0x000000113e3e7c23 */ /* 0x000fe20008000800 */
[----:B------:R-:W0:Y:S01]  /*9ec0*/  MUFU.EX2 R16, R16 ;  /* 0x0000001000107308 */ /* 0x000e220000000800 */
[----:B---3--:R-:W-:Y:S01]  /*9ed0*/  FADD R154, R14, R154 ;  /* 0x0000009a0e9a7221 */ /* 0x008fe20000000000 */
[--C-:B------:R-:W-:Y:S01]  /*9ee0*/  FFMA R63, R63, UR17, -R0.reuse ;  /* 0x000000113f3f7c23 */ /* 0x100fe20008000800 */
        /* <DEDUP_REMOVED lines=11> */
[--C-:B------:R-:W-:Y:S01]  /*9fa0*/  FFMA R61, R61, UR17, -R0.reuse ;  /* 0x000000113d3d7c23 */ /* 0x100fe20008000800 */
[----:B------:R-:W-:Y:S01]  /*9fb0*/  FFMA R65, R65, UR17, -R0 ;  /* 0x0000001141417c23 */ /* 0x000fe20008000800 */
[----:B------:R-:W4:Y:S01]  /*9fc0*/  MUFU.EX2 R18, R18 ;  /* 0x0000001200127308 */ /* 0x000f220000000800 */
[----:B0-----:R-:W-:Y:S01]  /*9fd0*/  FADD R154, R16, R154 ;  /* 0x0000009a109a7221 */ /* 0x001fe20000000000 */
[----:B------:R-:W-:Y:S01]  /*9fe0*/  FMUL R61, R61, 1.4426950216293334961 ;  /* 0x3fb8aa3b3d3d7820 */ /* 0x000fe20000400000 */
[----:B------:R-:W-:Y:S01]  /*9ff0*/  FMUL R153, R65, 1.4426950216293334961 ;  /* 0x3fb8aa3b41997820 */ /* 0x000fe20000400000 */
[--C-:B------:R-:W-:Y:S01]  /*a000*/  FFMA R65, R66, UR17, -R0.reuse ;  /* 0x0000001142417c23 */ /* 0x100fe20008000800 */
[----:B------:R-:W-:Y:S01]  /*a010*/  FFMA R67, R67, UR17, -R0 ;  /* 0x0000001143437c23 */ /* 0x000fe20008000800 */
[----:B------:R-:W-:-:S02]  /*a020*/  F2FP.BF16.F32.PACK_AB R4, R5, R4 ;  /* 0x000000040504723e */ /* 0x000fc400000010ff */
[----:B------:R-:W0:Y:S01]  /*a030*/  MUFU.EX2 R21, R21 ;  /* 0x0000001500157308 */ /* 0x000e220000000800 */
[----:B---3--:R-:W-:Y:S01]  /*a040*/  FADD R154, R19, R154 ;  /* 0x0000009a139a7221 */ /* 0x008fe20000000000 */
[----:B------:R-:W-:Y:S01]  /*a050*/  FMUL R65, R65, 1.4426950216293334961 ;  /* 0x3fb8aa3b41417820 */ /* 0x000fe20000400000 */
[----:B------:R-:W-:Y:S01]  /*a060*/  FMUL R67, R67, 1.4426950216293334961 ;  /* 0x3fb8aa3b43437820 */ /* 0x000fe20000400000 */
[----:B------:R-:W-:-:S04]  /*a070*/  F2FP.BF16.F32.PACK_AB R5, R155, R7 ;  /* 0x000000079b05723e */ /* 0x000fc800000010ff */
[----:B------:R-:W3:Y:S01]  /*a080*/  MUFU.EX2 R20, R20 ;  /* 0x0000001400147308 */ /* 0x000ee20000000800 */
[----:B----4-:R-:W-:-:S07]  /*a090*/  FADD R154, R18, R154 ;  /* 0x0000009a129a7221 */ /* 0x010fce0000000000 */
[----:B------:R-:W4:Y:S01]  /*a0a0*/  MUFU.EX2 R23, R23 ;  /* 0x0000001700177308 */ /* 0x000f220000000800 */
[----:B0-----:R-:W-:-:S07]  /*a0b0*/  FADD R154, R21, R154 ;  /* 0x0000009a159a7221 */ /* 0x001fce0000000000 */
[----:B------:R-:W0:Y:S01]  /*a0c0*/  MUFU.EX2 R22, R22 ;  /* 0x0000001600167308 */ /* 0x000e220000000800 */
[----:B---3--:R-:W-:-:S07]  /*a0d0*/  FADD R154, R20, R154 ;  /* 0x0000009a149a7221 */ /* 0x008fce0000000000 */
        /* <DEDUP_REMOVED lines=34> */
[----:B------:R0:W5:Y:S01]  /*a300*/  MUFU.EX2 R40, R42 ;  /* 0x0000002a00287308 */ /* 0x0001620000000800 */
[----:B---3--:R-:W-:-:S07]  /*a310*/  FADD R154, R38, R154 ;  /* 0x0000009a269a7221 */ /* 0x008fce0000000000 */
[----:B------:R-:W3:Y:S01]  /*a320*/  MUFU.EX2 R43, R43 ;  /* 0x0000002b002b7308 */ /* 0x000ee20000000800 */
[----:B0-----:R-:W-:Y:S01]  /*a330*/  FMUL R42, R44, 1.4426950216293334961 ;  /* 0x3fb8aa3b2c2a7820 */ /* 0x001fe20000400000 */
[----:B------:R-:W-:Y:S01]  /*a340*/  FMUL R44, R46, 1.4426950216293334961 ;  /* 0x3fb8aa3b2e2c7820 */ /* 0x000fe20000400000 */
[----:B----4-:R-:W-:Y:S01]  /*a350*/  FADD R154, R41, R154 ;  /* 0x0000009a299a7221 */ /* 0x010fe20000000000 */
[----:B------:R-:W-:Y:S01]  /*a360*/  FMUL R46, R48, 1.4426950216293334961 ;  /* 0x3fb8aa3b302e7820 */ /* 0x000fe20000400000 */
[----:B------:R-:W-:Y:S01]  /*a370*/  FMUL R48, R50, 1.4426950216293334961 ;  /* 0x3fb8aa3b32307820 */ /* 0x000fe20000400000 */
[----:B------:R-:W-:Y:S01]  /*a380*/  FMUL R50, R52, 1.4426950216293334961 ;  /* 0x3fb8aa3b34327820 */ /* 0x000fe20000400000 */
[----:B------:R-:W-:Y:S01]  /*a390*/  FMUL R52, R54, 1.4426950216293334961 ;  /* 0x3fb8aa3b36347820 */ /* 0x000fe20000400000 */
[----:B------:R-:W0:Y:S01]  /*a3a0*/  MUFU.EX2 R42, R42 ;  /* 0x0000002a002a7308 */ /* 0x000e220000000800 */
[----:B-----5:R-:W-:Y:S01]  /*a3b0*/  FADD R154, R40, R154 ;  /* 0x0000009a289a7221 */ /* 0x020fe20000000000 */
[----:B------:R-:W-:Y:S01]  /*a3c0*/  FMUL R54, R56, 1.4426950216293334961 ;  /* 0x3fb8aa3b38367820 */ /* 0x000fe20000400000 */
[----:B------:R-:W-:Y:S01]  /*a3d0*/  FMUL R56, R58, 1.4426950216293334961 ;  /* 0x3fb8aa3b3a387820 */ /* 0x000fe20000400000 */
[----:B------:R-:W-:Y:S01]  /*a3e0*/  FMUL R58, R60, 1.4426950216293334961 ;  /* 0x3fb8aa3b3c3a7820 */ /* 0x000fe20000400000 */
[----:B------:R-:W-:Y:S01]  /*a3f0*/  FMUL R60, R62, 1.4426950216293334961 ;  /* 0x3fb8aa3b3e3c7820 */ /* 0x000fe20000400000 */
[----:B------:R-:W-:Y:S01]  /*a400*/  FMUL R62, R63, 1.4426950216293334961 ;  /* 0x3fb8aa3b3f3e7820 */ /* 0x000fe20000400000 */
[----:B------:R-:W-:Y:S01]  /*a410*/  FADD R63, -R0, R152 ;  /* 0x00000098003f7221 */ /* 0x000fe20000000100 */
[----:B------:R-:W4:Y:S01]  /*a420*/  MUFU.EX2 R45, R45 ;  /* 0x0000002d002d7308 */ /* 0x000f220000000800 */
[----:B---3--:R-:W-:-:S02]  /*a430*/  FADD R154, R43, R154 ;  /* 0x0000009a2b9a7221 */ /* 0x008fc40000000000 */
[----:B------:R-:W-:Y:S01]  /*a440*/  FMUL R152, R63, 1.4426950216293334961 ;  /* 0x3fb8aa3b3f987820 */ /* 0x000fe20000400000 */
[----:B------:R-:W-:-:S04]  /*a450*/  FFMA R63, R64, UR17, -R0 ;  /* 0x00000011403f7c23 */ /* 0x000fc80008000800 */
[----:B------:R-:W3:Y:S01]  /*a460*/  MUFU.EX2 R44, R44 ;  /* 0x0000002c002c7308 */ /* 0x000ee20000000800 */
[----:B0-----:R-:W-:Y:S01]  /*a470*/  FADD R154, R42, R154 ;  /* 0x0000009a2a9a7221 */ /* 0x001fe20000000000 */
[----:B------:R-:W-:-:S06]  /*a480*/  FMUL R63, R63, 1.4426950216293334961 ;  /* 0x3fb8aa3b3f3f7820 */ /* 0x000fcc0000400000 */
[----:B------:R-:W0:Y:S01]  /*a490*/  MUFU.EX2 R47, R47 ;  /* 0x0000002f002f7308 */ /* 0x000e220000000800 */
[----:B----4-:R-:W-:-:S07]  /*a4a0*/  FADD R154, R45, R154 ;  /* 0x0000009a2d9a7221 */ /* 0x010fce0000000000 */
[----:B------:R-:W4:Y:S01]  /*a4b0*/  MUFU.EX2 R46, R46 ;  /* 0x0000002e002e7308 */ /* 0x000f220000000800 */
[----:B---3--:R-:W-:-:S07]  /*a4c0*/  FADD R154, R44, R154 ;  /* 0x0000009a2c9a7221 */ /* 0x008fce0000000000 */
[----:B------:R-:W3:Y:S01]  /*a4d0*/  MUFU.EX2 R49, R49 ;  /* 0x0000003100317308 */ /* 0x000ee20000000800 */
[----:B0-----:R-:W-:-:S07]  /*a4e0*/  FADD R154, R47, R154 ;  /* 0x0000009a2f9a7221 */ /* 0x001fce0000000000 */
[----:B------:R-:W0:Y:S01]  /*a4f0*/  MUFU.EX2 R48, R48 ;  /* 0x0000003000307308 */ /* 0x000e220000000800 */
[----:B----4-:R-:W-:-:S07]  /*a500*/  FADD R154, R46, R154 ;  /* 0x0000009a2e9a7221 */ /* 0x010fce0000000000 */
[----:B------:R-:W4:Y:S01]  /*a510*/  MUFU.EX2 R51, R51 ;  /* 0x0000003300337308 */ /* 0x000f220000000800 */
[----:B---3--:R-:W-:-:S07]  /*a520*/  FADD R154, R49, R154 ;  /* 0x0000009a319a7221 */ /* 0x008fce0000000000 */
[----:B------:R-:W3:Y:S01]  /*a530*/  MUFU.EX2 R50, R50 ;  /* 0x0000003200327308 */ /* 0x000ee20000000800 */
[----:B0-----:R-:W-:-:S07]  /*a540*/  FADD R154, R48, R154 ;  /* 0x0000009a309a7221 */ /* 0x001fce0000000000 */
[----:B------:R-:W2:Y:S01]  /*a550*/  MUFU.EX2 R152, R152 ;  /* 0x0000009800987308 */ /* 0x000ea20000000800 */
[----:B----4-:R-:W-:-:S07]  /*a560*/  FADD R154, R51, R154 ;  /* 0x0000009a339a7221 */ /* 0x010fce0000000000 */
[----:B------:R-:W0:Y:S01]  /*a570*/  MUFU.EX2 R53, R53 ;  /* 0x0000003500357308 */ /* 0x000e220000000800 */
[----:B---3--:R-:W-:-:S07]  /*a580*/  FADD R154, R50, R154 ;  /* 0x0000009a329a7221 */ /* 0x008fce0000000000 */
[----:B------:R-:W3:Y:S01]  /*a590*/  MUFU.EX2 R52, R52 ;  /* 0x0000003400347308 */ /* 0x000ee20000000800 */
[----:B--2---:R2:W-:Y:S07]  /*a5a0*/  STSM.16.M88 [R252+0x10000], R152 ;  /* 0x01000098fc007844 */ /* 0x0045ee0000000000 */
        /* <DEDUP_REMOVED lines=16> */
[----:B------:R3:W-:Y:S01]  /*a6b0*/  MUFU.EX2 R64, R153 ;  /* 0x0000009900407308 */ /* 0x0007e20000000800 */
[----:B------:R-:W-:Y:S01]  /*a6c0*/  BAR.SYNC.DEFER_BLOCKING 0x0 ;  /* 0x0000000000007b1d */ /* 0x000fe20000010000 */
[----:B----4-:R-:W-:-:S06]  /*a6d0*/  FADD R66, R61, R66 ;  /* 0x000000423d427221 */ /* 0x010fcc0000000000 */
[----:B------:R-:W4:Y:S01]  /*a6e0*/  MUFU.EX2 R62, R62 ;  /* 0x0000003e003e7308 */ /* 0x000f220000000800 */
[----:B0-----:R-:W-:-:S07]  /*a6f0*/  FADD R154, R60, R66 ;  /* 0x000000423c9a7221 */ /* 0x001fce0000000000 */
[----:B------:R-:W0:Y:S08]  /*a700*/  MUFU.EX2 R63, R63 ;  /* 0x0000003f003f7308 */ /* 0x000e300000000800 */
[----:B------:R-:W5:Y:S01]  /*a710*/  MUFU.EX2 R65, R65 ;  /* 0x0000004100417308 */ /* 0x000f620000000800 */
[----:B---3--:R2:W3:Y:S01]  /*a720*/  LDSM.16.M88 R153, [R249+UR7+0x10000] ;  /* 0x01000007f999783b */ /* 0x0084e20008000000 */
[----:B------:R-:W1:Y:S01]  /*a730*/  SYNCS.PHASECHK.TRANS64.TRYWAIT P2, [UR10], R248 ;  /* 0x000000f8ff0075a7 */ /* 0x000e62000804110a */
[----:B----4-:R-:W-:-:S05]  /*a740*/  FADD R154, R62, R154 ;  /* 0x0000009a3e9a7221 */ /* 0x010fca0000000000 */
[----:B------:R-:W4:Y:S01]  /*a750*/  MUFU.EX2 R66, R67 ;  /* 0x0000004300427308 */ /* 0x000f220000000800 */
[----:B0-----:R-:W-:-:S04]  /*a760*/  FADD R154, R63, R154 ;  /* 0x0000009a3f9a7221 */ /* 0x001fc80000000000 */
[----:B------:R-:W-:-:S04]  /*a770*/  FADD R154, R64, R154 ;  /* 0x0000009a409a7221 */ /* 0x000fc80000000000 */
[----:B-----5:R-:W-:-:S04]  /*a780*/  FADD R154, R65, R154 ;  /* 0x0000009a419a7221 */ /* 0x020fc80000000000 */
[----:B----4-:R-:W-:-:S05]  /*a790*/  FADD R154, R66, R154 ;  /* 0x0000009a429a7221 */ /* 0x010fca0000000000 */
[----:B------:R2:W0:Y:S02]  /*a7a0*/  SHFL.BFLY PT, R155, R154, 0x10, 0x1f ;  /* 0x0e001f009a9b7f89 */ /* 0x00042400000e0000 */
[----:B-123--:R-:W-:Y:S05]  /*a7b0*/  @!P2 BRA `(.L_x_15) ;  /* 0x00000040002ca947 */ /* 0x00efea0003800000 */
.L_x_24:
[----:B------:R-:W-:Y:S02]  /*a7c0*/  F2FP.BF16.F32.PACK_AB R6, R9, R6 ;  /* 0x000000060906723e */ /* 0x000fe400000010ff */
[----:B------:R-:W-:Y:S02]  /*a7d0*/  F2FP.BF16.F32.PACK_AB R7, R11, R8 ;  /* 0x000000080b07723e */ /* 0x000fe400000010ff */
[----:B------:R-:W-:Y:S02]  /*a7e0*/  F2FP.BF16.F32.PACK_AB R8, R13, R10 ;  /* 0x0000000a0d08723e */ /* 0x000fe400000010ff */
[----:B------:R-:W-:Y:S02]  /*a7f0*/  F2FP.BF16.F32.PACK_AB R9, R15, R12 ;  /* 0x0000000c0f09723e */ /* 0x000fe400000010ff */
[----:B------:R-:W-:Y:S02]  /*a800*/  F2FP.BF16.F32.PACK_AB R10, R17, R14 ;  /* 0x0000000e110a723e */ /* 0x000fe400000010ff */
[----:B------:R-:W-:-:S02]  /*a810*/  F2FP.BF16.F32.PACK_AB R11, R19, R16 ;  /* 0x00000010130b723e */ /* 0x000fc400000010ff */
        /* <DEDUP_REMOVED lines=9> */
[----:B------:R-:W-:Y:S01]  /*a8b0*/  F2FP.BF16.F32.PACK_AB R21, R39, R36 ;  /* 0x000000242715723e */ /* 0x000fe200000010ff */
[----:B------:R-:W-:Y:S01]  /*a8c0*/  IMAD.WIDE R36, R91, 0x2, R176 ;  /* 0x000000025b247825 */ /* 0x000fe200078e02b0 */
[----:B------:R-:W-:Y:S02]  /*a8d0*/  F2FP.BF16.F32.PACK_AB R22, R41, R38 ;  /* 0x000000262916723e */ /* 0x000fe400000010ff */
[----:B------:R-:W-:Y:S01]  /*a8e0*/  F2FP.BF16.F32.PACK_AB R23, R43, R40 ;  /* 0x000000282b17723e */ /* 0x000fe200000010ff */
[----:B------:R-:W-:Y:S01]  /*a8f0*/  IMAD.WIDE R38, R91, 0x2, R184 ;  /* 0x000000025b267825 */ /* 0x000fe200078e02b8 */
[----:B------:R-:W-:-:S02]  /*a900*/  F2FP.BF16.F32.PACK_AB R24, R45, R42 ;  /* 0x0000002a2d18723e */ /* 0x000fc400000010ff */
[----:B------:R-:W-:Y:S01]  /*a910*/  F2FP.BF16.F32.PACK_AB R25, R47, R44 ;  /* 0x0000002c2f19723e */ /* 0x000fe200000010ff */
[----:B------:R-:W-:Y:S01]  /*a920*/  IMAD.WIDE R42, R91, 0x2, R200 ;  /* 0x000000025b2a7825 */ /* 0x000fe200078e02c8 */
        /* <DEDUP_REMOVED lines=9> */
[----:B------:R-:W-:Y:S01]  /*a9c0*/  F2FP.BF16.F32.PACK_AB R35, R66, R65 ;  /* 0x000000414223723e */ /* 0x000fe200000010ff */
[----:B------:R-:W-:-:S03]  /*a9d0*/  IMAD.WIDE R40, R91, 0x2, R192 ;  /* 0x000000025b287825 */ /* 0x000fc600078e02c0 */
[----:B------:R-:W-:Y:S01]  /*a9e0*/  STTM.16dp32bit_t0_t15.x32 tmem[UR14], R4 ;  /* 0x00000004000079ed */ /* 0x000fe20008a8000e */
[----:B------:R1:W-:Y:S01]  /*a9f0*/  STTM.16dp32bit_t16_t31.x32 tmem[UR14+0x20], R4 ;  /* 0x00002004000079ed */ /* 0x0003e20008aa000e */
[----:B------:R-:W-:-:S04]  /*aa00*/  IMAD.WIDE R50, R91, 0x2, R160 ;  /* 0x000000025b327825 */ /* 0x000fc800078e02a0 */
[----:B------:R-:W-:-:S04]  /*aa10*/  IMAD.WIDE R48, R91, 0x2, R148 ;  /* 0x000000025b307825 */ /* 0x000fc800078e0294 */
[----:B------:R-:W-:-:S04]  /*aa20*/  IMAD.WIDE R52, R91, 0x2, R168 ;  /* 0x000000025b347825 */ /* 0x000fc800078e02a8 */
[----:B------:R-:W-:-:S04]  /*aa30*/  IMAD.WIDE R44, R91, 0x2, R132 ;  /* 0x000000025b2c7825 */ /* 0x000fc800078e0284 */
[----:B------:R-:W-:-:S04]  /*aa40*/  IMAD.WIDE R46, R91, 0x2, R140 ;  /* 0x000000025b2e7825 */ /* 0x000fc800078e028c */
[C---:B-1----:R-:W-:Y:S01]  /*aa50*/  IMAD.WIDE R16, R91.reuse, 0x2, R100 ;  /* 0x000000025b107825 */ /* 0x042fe200078e0264 */
[----:B------:R-:W2:Y:S03]  /*aa60*/  LDG.E.U16 R9, desc[UR18][R50.64] ;  /* 0x0000001232097981 */ /* 0x000ea6000c1e1500 */
[C---:B------:R-:W-:Y:S01]  /*aa70*/  IMAD.WIDE R18, R91.reuse, 0x2, R92 ;  /* 0x000000025b127825 */ /* 0x040fe200078e025c */
[----:B------:R-:W3:Y:S03]  /*aa80*/  LDG.E.U16 R10, desc[UR18][R48.64] ;  /* 0x00000012300a7981 */ /* 0x000ee6000c1e1500 */
[C---:B------:R-:W-:Y:S01]  /*aa90*/  IMAD.WIDE R22, R91.reuse, 0x2, R124 ;  /* 0x000000025b167825 */ /* 0x040fe200078e027c */
[----:B------:R-:W4:Y:S03]  /*aaa0*/  LDG.E.U16 R16, desc[UR18][R16.64] ;  /* 0x0000001210107981 */ /* 0x000f26000c1e1500 */
[C---:B------:R-:W-:Y:S01]  /*aab0*/  IMAD.WIDE R26, R91.reuse, 0x2, R74 ;  /* 0x000000025b1a7825 */ /* 0x040fe200078e024a */
[----:B------:R1:W5:Y:S03]  /*aac0*/  LDG.E.U16 R13, desc[UR18][R22.64] ;  /* 0x00000012160d7981 */ /* 0x000366000c1e1500 */
[C---:B------:R-:W-:Y:S01]  /*aad0*/  IMAD.WIDE R14, R91.reuse, 0x2, R116 ;  /* 0x000000025b0e7825 */ /* 0x040fe200078e0274 */
[----:B------:R-:W2:Y:S04]  /*aae0*/  LDG.E.U16 R6, desc[UR18][R38.64] ;  /* 0x0000001226067981 */ /* 0x000ea8000c1e1500 */
[----:B------:R0:W2:Y:S01]  /*aaf0*/  LDG.E.U16 R17, desc[UR18][R18.64] ;  /* 0x0000001212117981 */ /* 0x0000a2000c1e1500 */
[----:B-1----:R-:W-:-:S03]  /*ab00*/  IMAD.WIDE R22, R91, 0x2, R182 ;  /* 0x000000025b167825 */ /* 0x002fc600078e02b6 */
[----:B------:R-:W2:Y:S01]  /*ab10*/  LDG.E.U16 R14, desc[UR18][R14.64] ;  /* 0x000000120e0e7981 */ /* 0x000ea2000c1e1500 */
[----:B------:R-:W-:-:S03]  /*ab20*/  IMAD.WIDE R30, R91, 0x2, R174 ;  /* 0x000000025b1e7825 */ /* 0x000fc600078e02ae */
[----:B------:R-:W2:Y:S01]  /*ab30*/  LDG.E.U16 R23, desc[UR18][R22.64] ;  /* 0x0000001216177981 */ /* 0x000ea2000c1e1500 */
[----:B0-----:R-:W-:-:S03]  /*ab40*/  IMAD.WIDE R18, R91, 0x2, R82 ;  /* 0x000000025b127825 */ /* 0x001fc600078e0252 */
[----:B------:R-:W2:Y:S01]  /*ab50*/  LDG.E.U16 R7, desc[UR18][R36.64] ;  /* 0x0000001224077981 */ /* 0x000ea2000c1e1500 */
[----:B------:R-:W-:-:S03]  /*ab60*/  IMAD.WIDE R20, R91, 0x2, R108 ;  /* 0x000000025b147825 */ /* 0x000fc600078e026c */
[----:B------:R-:W2:Y:S01]  /*ab70*/  LDG.E.U16 R18, desc[UR18][R18.64] ;  /* 0x0000001212127981 */ /* 0x000ea2000c1e1500 */
[----:B------:R-:W-:-:S03]  /*ab80*/  IMAD.WIDE R28, R91, 0x2, R146 ;  /* 0x000000025b1c7825 */ /* 0x000fc600078e0292 */
[----:B------:R0:W2:Y:S01]  /*ab90*/  LDG.E.U16 R22, desc[UR18][R30.64] ;  /* 0x000000121e167981 */ /* 0x0000a2000c1e1500 */
[----:B------:R-:W-:-:S03]  /*aba0*/  IMAD.WIDE R32, R91, 0x2, R122 ;  /* 0x000000025b207825 */ /* 0x000fc600078e027a */
[----:B------:R-:W2:Y:S04]  /*abb0*/  LDG.E.U16 R15, desc[UR18][R20.64] ;  /* 0x00000012140f7981 */ /* 0x000ea8000c1e1500 */
[----:B------:R1:W2:Y:S01]  /*abc0*/  LDG.E.U16 R19, desc[UR18][R26.64] ;  /* 0x000000121a137981 */ /* 0x0002a2000c1e1500 */
[----:B------:R-:W-:-:S03]  /*abd0*/  IMAD.WIDE R34, R91, 0x2, R130 ;  /* 0x000000025b227825 */ /* 0x000fc600078e0282 */
[----:B------:R1:W2:Y:S01]  /*abe0*/  LDG.E.U16 R51, desc[UR18][R28.64] ;  /* 0x000000121c337981 */ /* 0x0002a2000c1e1500 */
[----:B0-----:R-:W-:-:S03]  /*abf0*/  IMAD.WIDE R30, R91, 0x2, R114 ;  /* 0x000000025b1e7825 */ /* 0x001fc600078e0272 */
[----:B------:R-:W2:Y:S01]  /*ac00*/  LDG.E.U16 R48, desc[UR18][R32.64] ;  /* 0x0000001220307981 */ /* 0x000ea2000c1e1500 */
[----:B-1----:R-:W-:-:S03]  /*ac10*/  IMAD.WIDE R26, R91, 0x2, R138 ;  /* 0x000000025b1a7825 */ /* 0x002fc600078e028a */
[----:B------:R-:W2:Y:S01]  /*ac20*/  LDG.E.U16 R49, desc[UR18][R34.64] ;  /* 0x0000001222317981 */ /* 0x000ea2000c1e1500 */
[----:B------:R-:W-:-:S03]  /*ac30*/  IMAD.WIDE R20, R91, 0x2, R198 ;  /* 0x000000025b147825 */ /* 0x000fc600078e02c6 */
[----:B------:R0:W2:Y:S01]  /*ac40*/  LDG.E.U16 R50, desc[UR18][R26.64] ;  /* 0x000000121a327981 */ /* 0x0000a2000c1e1500 */
[----:B------:R-:W-:-:S03]  /*ac50*/  IMAD.WIDE R28, R91, 0x2, R106 ;  /* 0x000000025b1c7825 */ /* 0x000fc600078e026a */
[----:B------:R1:W2:Y:S01]  /*ac60*/  LDG.E.U16 R37, desc[UR18][R30.64] ;  /* 0x000000121e257981 */ /* 0x0002a2000c1e1500 */
[----:B------:R-:W-:-:S03]  /*ac70*/  IMAD.WIDE R24, R91, 0x2, R190 ;  /* 0x000000025b187825 */ /* 0x000fc600078e02be */
[----:B------:R1:W2:Y:S01]  /*ac80*/  LDG.E.U16 R36, desc[UR18][R28.64] ;  /* 0x000000121c247981 */ /* 0x0002a2000c1e1500 */
[----:B0-----:R-:W-:-:S03]  /*ac90*/  IMAD.WIDE R26, R91, 0x2, R98 ;  /* 0x000000025b1a7825 */ /* 0x001fc600078e0262 */
[----:B------:R-:W2:Y:S01]  /*aca0*/  LDG.E.U16 R20, desc[UR18][R20.64] ;  /* 0x0000001214147981 */ /* 0x000ea2000c1e1500 */
[----:B------:R-:W-:-:S03]  /*acb0*/  IMAD.WIDE R32, R91, 0x2, R80 ;  /* 0x000000025b207825 */ /* 0x000fc600078e0250 */
[----:B------:R0:W2:Y:S01]  /*acc0*/  LDG.E.U16 R35, desc[UR18][R26.64] ;  /* 0x000000121a237981 */ /* 0x0000a2000c1e1500 */
[----:B------:R-:W-:-:S03]  /*acd0*/  IMAD.WIDE R38, R91, 0x2, R88 ;  /* 0x000000025b267825 */ /* 0x000fc600078e0258 */
[----:B------:R-:W2:Y:S01]  /*ace0*/  LDG.E.U16 R33, desc[UR18][R32.64] ;  /* 0x0000001220217981 */ /* 0x000ea2000c1e1500 */
[----:B-1----:R-:W-:-:S03]  /*acf0*/  IMAD.WIDE R30, R91, 0x2, R72 ;  /* 0x000000025b1e7825 */ /* 0x002fc600078e0248 */
[----:B------:R1:W2:Y:S01]  /*ad00*/  LDG.E.U16 R21, desc[UR18][R24.64] ;  /* 0x0000001218157981 */ /* 0x0002a2000c1e1500 */
[----:B------:R-:W-:-:S03]  /*ad10*/  IMAD.WIDE R28, R91, 0x2, R196 ;  /* 0x000000025b1c7825 */ /* 0x000fc600078e02c4 */
[----:B------:R1:W2:Y:S01]  /*ad20*/  LDG.E.U16 R34, desc[UR18][R38.64] ;  /* 0x0000001226227981 */ /* 0x0002a2000c1e1500 */
[----:B0-----:R-:W-:-:S03]  /*ad30*/  IMAD.WIDE R26, R91, 0x2, R188 ;  /* 0x000000025b1a7825 */ /* 0x001fc600078e02bc */
[----:B------:R-:W2:Y:S01]  /*ad40*/  LDG.E.U16 R32, desc[UR18][R30.64] ;  /* 0x000000121e207981 */ /* 0x000ea2000c1e1500 */
[----:B-1----:R-:W-:-:S03]  /*ad50*/  IMAD.WIDE R24, R91, 0x2, R166 ;  /* 0x000000025b187825 */ /* 0x002fc600078e02a6 */
[----:B------:R0:W2:Y:S01]  /*ad60*/  LDG.E.U16 R4, desc[UR18][R42.64] ;  /* 0x000000122a047981 */ /* 0x0000a2000c1e1500 */
[----:B------:R-:W-:-:S03]  /*ad70*/  IMAD.WIDE R38, R91, 0x2, R144 ;  /* 0x000000025b267825 */ /* 0x000fc600078e0290 */
[----:B------:R-:W2:Y:S04]  /*ad80*/  LDG.E.U16 R5, desc[UR18][R40.64] ;  /* 0x0000001228057981 */ /* 0x000ea8000c1e1500 */
[----:B------:R1:W2:Y:S04]  /*ad90*/  LDG.E.U16 R31, desc[UR18][R28.64] ;  /* 0x000000121c1f7981 */ /* 0x0002a8000c1e1500 */
[----:B------:R1:W2:Y:S01]  /*ada0*/  LDG.E.U16 R30, desc[UR18][R26.64] ;  /* 0x000000121a1e7981 */ /* 0x0002a2000c1e1500 */
[----:B0-----:R-:W-:-:S03]  /*adb0*/  IMAD.WIDE R42, R91, 0x2, R172 ;  /* 0x000000025b2a7825 */ /* 0x001fc600078e02ac */
        /* <DEDUP_REMOVED lines=8> */
[----:B------:R0:W3:Y:S04]  /*ae40*/  LDG.E.U16 R25, desc[UR18][R38.64] ;  /* 0x0000001226197981 */ /* 0x0000e8000c1e1500 */
[----:B------:R1:W3:Y:S04]  /*ae50*/  LDG.E.U16 R12, desc[UR18][R44.64] ;  /* 0x000000122c0c7981 */ /* 0x0002e8000c1e1500 */
[----:B------:R1:W3:Y:S01]  /*ae60*/  LDG.E.U16 R28, desc[UR18][R42.64] ;  /* 0x000000122a1c7981 */ /* 0x0002e2000c1e1500 */
[----:B0-----:R-:W-:-:S03]  /*ae70*/  IMAD.WIDE R38, R91, 0x2, R136 ;  /* 0x000000025b267825 */ /* 0x001fc600078e0288 */
[----:B------:R0:W3:Y:S01]  /*ae80*/  LDG.E.U16 R26, desc[UR18][R40.64] ;  /* 0x00000012281a7981 */ /* 0x0000e2000c1e1500 */
[----:B-1----:R-:W-:-:S03]  /*ae90*/  IMAD.WIDE R44, R91, 0x2, R112 ;  /* 0x000000025b2c7825 */ /* 0x002fc600078e0270 */
[----:B------:R-:W3:Y:S01]  /*aea0*/  LDG.E.U16 R52, desc[UR18][R52.64] ;  /* 0x0000001234347981 */ /* 0x000ee2000c1e1500 */
[----:B------:R-:W-:-:S03]  /*aeb0*/  IMAD.WIDE R42, R91, 0x2, R120 ;  /* 0x000000025b2a7825 */ /* 0x000fc600078e0278 */
[----:B------:R1:W3:Y:S01]  /*aec0*/  LDG.E.U16 R11, desc[UR18][R46.64] ;  /* 0x000000122e0b7981 */ /* 0x0002e2000c1e1500 */
[----:B0-----:R-:W-:-:S03]  /*aed0*/  IMAD.WIDE R40, R91, 0x2, R128 ;  /* 0x000000025b287825 */ /* 0x001fc600078e0280 */
[----:B------:R0:W4:Y:S04]  /*aee0*/  LDG.E.U16 R55, desc[UR18][R42.64] ;  /* 0x000000122a377981 */ /* 0x000128000c1e1500 */
[----:B------:R0:W4:Y:S01]  /*aef0*/  LDG.E.U16 R53, desc[UR18][R38.64] ;  /* 0x0000001226357981 */ /* 0x000122000c1e1500 */
[----:B-1----:R-:W-:-:S03]  /*af00*/  IMAD.WIDE R46, R91, 0x2, R104 ;  /* 0x000000025b2e7825 */ /* 0x002fc600078e0268 */
[----:B------:R1:W4:Y:S01]  /*af10*/  LDG.E.U16 R54, desc[UR18][R40.64] ;  /* 0x0000001228367981 */ /* 0x000322000c1e1500 */
[----:B0-----:R-:W-:-:S03]  /*af20*/  IMAD.WIDE R42, R91, 0x2, R78 ;  /* 0x000000025b2a7825 */ /* 0x001fc600078e024e */
[----:B------:R-:W4:Y:S01]  /*af30*/  LDG.E.U16 R44, desc[UR18][R44.64] ;  /* 0x000000122c2c7981 */ /* 0x000f22000c1e1500 */
[----:B------:R-:W-:-:S03]  /*af40*/  IMAD.WIDE R38, R91, 0x2, R96 ;  /* 0x000000025b267825 */ /* 0x000fc600078e0260 */
[----:B------:R-:W4:Y:S01]  /*af50*/  LDG.E.U16 R46, desc[UR18][R46.64] ;  /* 0x000000122e2e7981 */ /* 0x000f22000c1e1500 */
[----:B-1----:R-:W-:-:S03]  /*af60*/  IMAD.WIDE R40, R91, 0x2, R86 ;  /* 0x000000025b287825 */ /* 0x002fc600078e0256 */
[----:B------:R-:W4:Y:S04]  /*af70*/  LDG.E.U16 R42, desc[UR18][R42.64] ;  /* 0x000000122a2a7981 */ /* 0x000f28000c1e1500 */
[----:B------:R0:W4:Y:S04]  /*af80*/  LDG.E.U16 R45, desc[UR18][R38.64] ;  /* 0x00000012262d7981 */ /* 0x000128000c1e1500 */
[----:B------:R1:W4:Y:S01]  /*af90*/  LDG.E.U16 R47, desc[UR18][R40.64] ;  /* 0x00000012282f7981 */ /* 0x000322000c1e1500 */
[----:B0-----:R-:W-:-:S04]  /*afa0*/  IMAD.WIDE R38, R91, 0x2, R70 ;  /* 0x000000025b267825 */ /* 0x001fc800078e0246 */
[C---:B-1----:R-:W-:Y:S01]  /*afb0*/  IMAD.WIDE R40, R91.reuse, 0x2, R194 ;  /* 0x000000025b287825 */ /* 0x042fe200078e02c2 */
[----:B------:R0:W4:Y:S05]  /*afc0*/  LDG.E.U16 R43, desc[UR18][R38.64] ;  /* 0x00000012262b7981 */ /* 0x00012a000c1e1500 */
[----:B------:R-:W4:Y:S01]  /*afd0*/  LDG.E.U16 R40, desc[UR18][R40.64] ;  /* 0x0000001228287981 */ /* 0x000f22000c1e1500 */
        /* <DEDUP_REMOVED lines=29> */
[----:B------:R0:W4:Y:S04]  /*b1b0*/  LDG.E.U16 R38, desc[UR18][R38.64] ;  /* 0x0000001226267981 */ /* 0x000128000c1e1500 */
[----:B--2---:R1:W-:Y:S01]  /*b1c0*/  STS.U16 [R2+UR7+0x18000], R4 ;  /* 0x0180000402007988 */ /* 0x0043e20008000407 */
[----:B0-----:R-:W-:-:S03]  /*b1d0*/  LOP3.LUT R39, R2, 0x20, RZ, 0x3c, !PT ;  /* 0x0000002002277812 */ /* 0x001fc600078e3cff */
[----:B------:R-:W-:Y:S04]  /*b1e0*/  STS.U16 [R2+UR7+0x18400], R5 ;  /* 0x0184000502007988 */ /* 0x000fe80008000407 */
[----:B------:R-:W-:Y:S04]  /*b1f0*/  STS.U16 [R2+UR7+0x18800], R6 ;  /* 0x0188000602007988 */ /* 0x000fe80008000407 */
[----:B------:R-:W-:Y:S04]  /*b200*/  STS.U16 [R2+UR7+0x18c00], R7 ;  /* 0x018c000702007988 */ /* 0x000fe80008000407 */
[----:B------:R-:W-:Y:S04]  /*b210*/  STS.U16 [R2+UR7+0x19000], R8 ;  /* 0x0190000802007988 */ /* 0x000fe80008000407 */
[----:B------:R-:W-:Y:S04]  /*b220*/  STS.U16 [R2+UR7+0x19400], R9 ;  /* 0x0194000902007988 */ /* 0x000fe80008000407 */
[----:B---3--:R-:W-:Y:S04]  /*b230*/  STS.U16 [R2+UR7+0x19800], R10 ;  /* 0x0198000a02007988 */ /* 0x008fe80008000407 */
[----:B------:R-:W-:Y:S04]  /*b240*/  STS.U16 [R2+UR7+0x19c00], R11 ;  /* 0x019c000b02007988 */ /* 0x000fe80008000407 */
[----:B------:R-:W-:Y:S04]  /*b250*/  STS.U16 [R2+UR7+0x1a000], R12 ;  /* 0x01a0000c02007988 */ /* 0x000fe80008000407 */
[----:B-----5:R-:W-:Y:S04]  /*b260*/  STS.U16 [R2+UR7+0x1a400], R13 ;  /* 0x01a4000d02007988 */ /* 0x020fe80008000407 */
[----:B------:R-:W-:Y:S04]  /*b270*/  STS.U16 [R2+UR7+0x1a800], R14 ;  /* 0x01a8000e02007988 */ /* 0x000fe80008000407 */
[----:B------:R-:W-:Y:S04]  /*b280*/  STS.U16 [R2+UR7+0x1ac00], R15 ;  /* 0x01ac000f02007988 */ /* 0x000fe80008000407 */
[----:B----4-:R-:W-:Y:S04]  /*b290*/  STS.U16 [R2+UR7+0x1b000], R16 ;  /* 0x01b0001002007988 */ /* 0x010fe80008000407 */
        /* <DEDUP_REMOVED lines=11> */
[----:B-1----:R-:W-:-:S03]  /*b350*/  LOP3.LUT R4, R2, 0x40, RZ, 0x3c, !PT ;  /* 0x0000004002047812 */ /* 0x002fc600078e3cff */
        /* <DEDUP_REMOVED lines=16> */
[----:B0-----:R-:W-:-:S03]  /*b460*/  LOP3.LUT R39, R2, 0x60, RZ, 0x3c, !PT ;  /* 0x0000006002277812 */ /* 0x001fc600078e3cff */
        /* <DEDUP_REMOVED lines=23> */
[----:B------:R0:W-:Y:S01]  /*b5e0*/  STS.U16 [R39+UR7+0x1bf00], R38 ;  /* 0x01bf002627007988 */ /* 0x0001e20008000407 */
[----:B------:R-:W1:Y:S02]  /*b5f0*/  FENCE.VIEW.ASYNC.T ;  /* 0x00000000000073c6 */ /* 0x000e640000000200 */
[----:B-1----:R-:W-:Y:S06]  /*b600*/  BAR.SYNC.DEFER_BLOCKING 0x0 ;  /* 0x0000000000007b1d */ /* 0x002fec0000010000 */
[----:B0-----:R-:W0:Y:S01]  /*b610*/  LDTM.x64 R4, tmem[UR9] ;  /* 0x00000009000479ee */ /* 0x001e220008340000 */
[----:B------:R-:W-:Y:S01]  /*b620*/  NOP ;  /* 0x0000000000007918 */ /* 0x000fe20000000000 */
        /* <DEDUP_REMOVED lines=64> */
[----:B------:R0:W-:Y:S01]  /*ba30*/  STTM.x64 tmem[UR9], R4 ;  /* 0x00000004000079ed */ /* 0x0001e20008340009 */
[----:B------:R-:W1:Y:S02]  /*ba40*/  FENCE.VIEW.ASYNC.T ;  /* 0x00000000000073c6 */ /* 0x000e640000000200 */
[----:B-1----:R-:W-:Y:S06]  /*ba50*/  BAR.SYNC.DEFER_BLOCKING 0x0 ;  /* 0x0000000000007b1d */ /* 0x002fec0000010000 */
[----:B------:R1:W-:Y:S06]  /*ba60*/  MEMBAR.ALL.CTA ;  /* 0x0000000000007992 */ /* 0x0003ec0000008000 */
[----:B-1----:R-:W1:Y:S01]  /*ba70*/  FENCE.VIEW.ASYNC.S ;  /* 0x00000000000073c6 */ /* 0x002e620000000000 */
[----:B------:R-:W-:Y:S01]  /*ba80*/  ULEA UR10, UR15, UR7, 0x3 ;  /* 0x000000070f0a7291 */ /* 0x000fe2000f8e18ff */
[----:B------:R-:W-:Y:S01]  /*ba90*/  FADD R155, R154, R155 ;  /* 0x0000009b9a9b7221 */ /* 0x000fe20000000000 */
[----:B------:R-:W-:-:S02]  /*baa0*/  UMOV UR63, UR67 ;  /* 0x00000043003f7c82 */ /* 0x000fc40008000000 */
[----:B------:R-:W-:Y:S01]  /*bab0*/  UIADD3 UR10, UPT, UPT, UR10, 0x20000, URZ ;  /* 0x000200000a0a7890 */ /* 0x000fe2000fffe0ff */
[----:B-1----:R-:W-:Y:S06]  /*bac0*/  BAR.SYNC.DEFER_BLOCKING 0x0 ;  /* 0x0000000000007b1d */ /* 0x002fec0000010000 */
[----:B------:R-:W-:Y:S05]  /*bad0*/  BRA.U UP2, `(.L_x_16) ;  /* 0x0000000102887547 */ /* 0x000fea000b800000 */
[----:B------:R-:W-:Y:S02]  /*bae0*/  UIADD3 UR74, UPT, UPT, UR8, 0x108, URZ ;  /* 0x00000108084a7890 */ /* 0x000fe4000fffe0ff */
[----:B------:R-:W-:Y:S02]  /*baf0*/  UIADD3 UR77, UPT, UPT, UR8, 0x110, URZ ;  /* 0x00000110084d7890 */ /* 0x000fe4000fffe0ff */
[----:B------:R-:W-:Y:S01]  /*bb00*/  UIADD3 UR67, UPT, UPT, UR8, 0x118, URZ ;  /* 0x0000011808437890 */ /* 0x000fe2000fffe0ff */
[----:B------:R-:W-:Y:S01]  /*bb10*/  UMOV UR72, 0x0 ;  /* 0x0000000000487882 */ /* 0x000fe20000000000 */
[----:B------:R-:W-:Y:S01]  /*bb20*/  UMOV UR73, 0x8200490 ;  /* 0x0820049000497882 */ /* 0x000fe20000000000 */
[----:B------:R-:W-:Y:S01]  /*bb30*/  UMOV UR4, UR66 ;  /* 0x0000004200047c82 */ /* 0x000fe20008000000 */
[----:B------:R-:W-:Y:S01]  /*bb40*/  UMOV UR5, 0x40004040 ;  /* 0x4000404000057882 */ /* 0x000fe20000000000 */
[----:B------:R-:W-:Y:S01]  /*bb50*/  UMOV UR68, 0x0 ;  /* 0x0000000000447882 */ /* 0x000fe20000000000 */
[----:B------:R-:W-:Y:S01]  /*bb60*/  UMOV UR69, 0x8200490 ;  /* 0x0820049000457882 */ /* 0x000fe20000000000 */
[----:B------:R1:W-:Y:S01]  /*bb70*/  UTCHMMA tmem[UR13], gdesc[UR4], tmem[UR8], tmem[UR72], idesc[UR73], UPT ;  /* 0x00ff48040d0079ea */ /* 0x0003e2000b800008 */
[----:B------:R-:W-:-:S02]  /*bb80*/  UIADD3 UR65, UPT, UPT, UR8, 0x120, URZ ;  /* 0x0000012008417890 */ /* 0x000fc4000fffe0ff */
[----:B------:R2:W-:Y:S01]  /*bb90*/  UTCHMMA tmem[UR74], gdesc[UR36], tmem[UR8], tmem[UR68], idesc[UR69], UPT ;  /* 0x00ff44244a0079ea */ /* 0x0005e2000b800008 */
[----:B------:R-:W-:Y:S01]  /*bba0*/  UIADD3 UR76, UPT, UPT, UR8, 0x128, URZ ;  /* 0x00000128084c7890 */ /* 0x000fe2000fffe0ff */
[----:B------:R-:W-:Y:S01]  /*bbb0*/  UMOV UR70, 0x0 ;  /* 0x0000000000467882 */ /* 0x000fe20000000000 */
[----:B------:R-:W-:Y:S01]  /*bbc0*/  UMOV UR71, 0x8200490 ;  /* 0x0820049000477882 */ /* 0x000fe20000000000 */
[----:B------:R-:W-:Y:S01]  /*bbd0*/  UMOV UR75, 0x8200490 ;  /* 0x08200490004b7882 */ /* 0x000fe20000000000 */
[----:B------:R-:W-:Y:S01]  /*bbe0*/  UTCHMMA tmem[UR77], gdesc[UR50], tmem[UR8], tmem[UR70], idesc[UR71], UPT ;  /* 0x00ff46324d0079ea */ /* 0x000fe2000b800008 */
[----:B-1----:R-:W-:Y:S01]  /*bbf0*/  UMOV UR4, 0x0 ;  /* 0x0000000000047882 */ /* 0x002fe20000000000 */
[----:B------:R-:W-:Y:S01]  /*bc00*/  UMOV UR5, 0x8200490 ;  /* 0x0820049000057882 */ /* 0x000fe20000000000 */
[----:B--2---:R-:W-:Y:S02]  /*bc10*/  UIADD3 UR68, UPT, UPT, UR8, 0x130, URZ ;  /* 0x0000013008447890 */ /* 0x004fe4000fffe0ff */
[----:B------:R1:W-:Y:S01]  /*bc20*/  UTCHMMA tmem[UR67], gdesc[UR52], tmem[UR8], tmem[UR4], idesc[UR5], UPT ;  /* 0x00ff0434430079ea */ /* 0x0003e2000b800008 */
[----:B------:R-:W-:-:S02]  /*bc30*/  UIADD3 UR69, UPT, UPT, UR8, 0x138, URZ ;  /* 0x0000013808457890 */ /* 0x000fc4000fffe0ff */
[----:B------:R2:W-:Y:S01]  /*bc40*/  UTCHMMA tmem[UR65], gdesc[UR54], tmem[UR8], tmem[UR72], idesc[UR73], UPT ;  /* 0x00ff4836410079ea */ /* 0x0005e2000b800008 */
[----:B------:R-:W-:Y:S02]  /*bc50*/  UMOV UR74, 0x0 ;  /* 0x00000000004a7882 */ /* 0x000fe40000000000 */
[----:B------:R2:W-:Y:S01]  /*bc60*/  UTCHMMA tmem[UR76], gdesc[UR56], tmem[UR8], tmem[UR74], idesc[UR75], UPT ;  /* 0x00ff4a384c0079ea */ /* 0x0005e2000b800008 */
[----:B------:R2:W-:Y:S01]  /*bc70*/  UTCHMMA tmem[UR68], gdesc[UR58], tmem[UR8], tmem[UR70], idesc[UR71], UPT ;  /* 0x00ff463a440079ea */ /* 0x0005e2000b800008 */
[----:B-1----:R-:W-:Y:S01]  /*bc80*/  UMOV UR4, UR10 ;  /* 0x0000000a00047c82 */ /* 0x002fe20008000000 */
[----:B------:R-:W-:Y:S02]  /*bc90*/  UMOV UR5, URZ ;  /* 0x000000ff00057c82 */ /* 0x000fe40008000000 */
[----:B------:R-:W-:Y:S01]  /*bca0*/  UMOV UR67, UR4 ;  /* 0x0000000400437c82 */ /* 0x000fe20008000000 */
[----:B------:R-:W-:Y:S01]  /*bcb0*/  UMOV UR4, 0x0 ;  /* 0x0000000000047882 */ /* 0x000fe20000000000 */
[----:B------:R-:W-:-:S02]  /*bcc0*/  UMOV UR5, 0x8200490 ;  /* 0x0820049000057882 */ /* 0x000fc40000000000 */
[----:B------:R2:W-:Y:S01]  /*bcd0*/  UTCHMMA tmem[UR69], gdesc[UR60], tmem[UR8], tmem[UR4], idesc[UR5], UPT ;  /* 0x00ff043c450079ea */ /* 0x0005e2000b800008 */
[----:B------:R2:W-:Y:S01]  /*bce0*/  UTCBAR [UR67], URZ ;  /* 0x000000ff430073e9 */ /* 0x0005e200080000ff */
[----:B------:R-:W-:Y:S01]  /*bcf0*/  NOP ;  /* 0x0000000000007918 */ /* 0x000fe20000000000 */
.L_x_16:
[----:B0-----:R-:W0:Y:S01]  /*bd00*/  LDC R4, c[0x0][0x3c4] ;  /* 0x0000f100ff047b82 */ /* 0x001e220000000800 */
[----:B------:R-:W-:Y:S01]  /*bd10*/  UIADD3 UR15, UPT, UPT, UR15, 0x1, URZ ;  /* 0x000000010f0f7890 */ /* 0x000fe2000fffe0ff */
[----:B------:R-:W-:Y:S01]  /*bd20*/  FFMA R90, R152, R90, R155 ;  /* 0x0000005a985a7223 */ /* 0x000fe2000000009b */
[----:B--2---:R-:W-:Y:S01]  /*bd30*/  UIADD3 UR4, UPT, UPT, UR16, -0x80, URZ ;  /* 0xffffff8010047890 */ /* 0x004fe2000fffe0ff */
[----:B------:R-:W-:Y:S01]  /*bd40*/  MOV R153, UR63 ;  /* 0x0000003f00997c02 */ /* 0x000fe20008000f00 */
[----:B------:R-:W-:Y:S01]  /*bd50*/  UISETP.GT.AND UP1, UPT, UR15, 0x1, UPT ;  /* 0x000000010f00788c */ /* 0x000fe2000bf24270 */
[----:B------:R-:W-:Y:S01]  /*bd60*/  IMAD.MOV.U32 R152, RZ, RZ, R0 ;  /* 0x000000ffff987224 */ /* 0x000fe200078e0000 */
[----:B------:R-:W-:Y:S02]  /*bd70*/  UIADD3 UR6, UPT, UPT, UR6, 0x80, URZ ;  /* 0x0000008006067890 */ /* 0x000fe4000fffe0ff */
[----:B------:R-:W-:Y:S02]  /*bd80*/  USEL UR67, URZ, 0x1, !UP1 ;  /* 0x00000001ff437887 */ /* 0x000fe4000c800000 */
[----:B------:R-:W-:-:S02]  /*bd90*/  USEL UR15, UR15, URZ, !UP1 ;  /* 0x000000ff0f0f7287 */ /* 0x000fc4000c800000 */
[----:B------:R-:W-:Y:S02]  /*bda0*/  UISETP.GE.AND UP1, UPT, UR6, UR4, UPT ;  /* 0x000000040600728c */ /* 0x000fe4000bf26270 */
[----:B------:R-:W-:Y:S01]  /*bdb0*/  ULOP3.LUT UR67, UR63, UR67, URZ, 0x3c, !UPT ;  /* 0x000000433f437292 */ /* 0x000fe2000f8e3cff */
[----:B0-----:R-:W-:-:S04]  /*bdc0*/  SHF.L.U32 R4, R4, 0x7, RZ ;  /* 0x0000000704047819 */ /* 0x001fc800000006ff */
[----:B------:R-:W-:Y:S02]  /*bdd0*/  IADD3 R3, PT, PT, R4, R3, RZ ;  /* 0x0000000304037210 */ /* 0x000fe40007ffe0ff */
[----:B------:R-:W0:Y:S02]  /*bde0*/  LDC R4, c[0x0][0x3d4] ;  /* 0x0000f500ff047b82 */ /* 0x000e240000000800 */
[----:B0-----:R-:W-:-:S05]  /*bdf0*/  IMAD.SHL.U32 R4, R4, 0x80, RZ ;  /* 0x0000008004047824 */ /* 0x001fca00078e00ff */
[----:B------:R-:W-:Y:S01]  /*be00*/  IADD3 R91, PT, PT, R4, R91, RZ ;  /* 0x0000005b045b7210 */ /* 0x000fe20007ffe0ff */
[----:B------:R-:W-:Y:S06]  /*be10*/  BRA.U !UP1, `(.L_x_17) ;  /* 0xffffffc109547547 */ /* 0x000fec000b83ffff */
.L_x_12:
[----:B0-----:R-:W0:Y:S01]  /*be20*/  LDCU UR4, c[0x0][0x3f0] ;  /* 0x00007e00ff0477ac */ /* 0x001e220008000800 */
[----:B------:R-:W-:-:S04]  /*be30*/  MOV R91, R90 ;  /* 0x0000005a005b7202 */ /* 0x000fc80000000f00 */
[----:B------:R-:W-:Y:S01]  /*be40*/  FSETP.GEU.AND P3, PT, R91, 1.175494350822287508e-38, PT ;  /* 0x008000005b00780b */ /* 0x000fe20003f6e000 */
[----:B0-----:R-:W-:-:S09]  /*be50*/  UISETP.GE.AND UP0, UPT, UR4, 0x1, UPT ;  /* 0x000000010400788c */ /* 0x001fd2000bf06270 */
[----:B------:R-:W-:Y:S05]  /*be60*/  BRA.U !UP0, `(.L_x_18) ;  /* 0x0000000108107547 */ /* 0x000fea000b800000 */
[----:B------:R-:W-:-:S06]  /*be70*/  USHF.L.U32 UR63, UR63, 0x1f, URZ ;  /* 0x0000001f3f3f7899 */ /* 0x000fcc00080006ff */
[----:B------:R-:W-:-:S04]  /*be80*/  MOV R2, UR63 ;  /* 0x0000003f00027c02 */ /* 0x000fc80008000f00 */
[----:B------:R-:W0:Y:S02]  /*be90*/  SYNCS.PHASECHK.TRANS64.TRYWAIT P2, [UR10], R2 ;  /* 0x00000002ff0075a7 */ /* 0x000e24000804110a */
[----:B0-----:R-:W-:Y:S05]  /*bea0*/  @!P2 BRA `(.L_x_19) ;  /* 0x00000028007ca947 */ /* 0x001fea0003800000 */
.L_x_18:
[----:B------:R-:W-:Y:S01]  /*beb0*/  BAR.SYNC.DEFER_BLOCKING 0x0 ;  /* 0x0000000000007b1d */ /* 0x000fe20000010000 */
[----:B------:R-:W-:-:S07]  /*bec0*/  HFMA2 R5, -RZ, RZ, 1.443359375, -0.2030029296875 ;  /* 0x3dc6b27fff057431 */ /* 0x000fce00000001ff */
[----:B-----5:R-:W0:Y:S01]  /*bed0*/  LDC R3, c[0x0][0x3e8] ;  /* 0x0000fa00ff037b82 */ /* 0x020e220000000800 */
[----:B------:R-:W1:Y:S01]  /*bee0*/  LDCU.64 UR4, c[0x0][0x3e0] ;  /* 0x00007c00ff0477ac */ /* 0x000e620008000a00 */
[----:B------:R-:W2:Y:S01]  /*bef0*/  S2R R172, SR_TID.X ;  /* 0x0000000000ac7919 */ /* 0x000ea20000002100 */
[----:B------:R-:W3:Y:S05]  /*bf00*/  S2R R169, SR_CTAID.X ;  /* 0x0000000000a97919 */ /* 0x000eea0000002500 */
[----:B------:R-:W1:Y:S08]  /*bf10*/  S2UR UR10, SR_CTAID.Y ;  /* 0x00000000000a79c3 */ /* 0x000e700000002600 */
[----:B------:R-:W4:Y:S01]  /*bf20*/  LDC.64 R166, c[0x0][0x398] ;  /* 0x0000e600ffa67b82 */ /* 0x000f220000000a00 */
[----:B------:R-:W1:Y:S07]  /*bf30*/  @!P1 SYNCS.CCTL.IV [UR7+0x20000] ;  /* 0x02000000ff0099b1 */ /* 0x000e6e0008000007 */
[----:B-1----:R-:W-:Y:S01]  /*bf40*/  BAR.SYNC.DEFER_BLOCKING 0x0 ;  /* 0x0000000000007b1d */ /* 0x002fe20000010000 */
[----:B------:R-:W-:Y:S01]  /*bf50*/  UIMAD UR4, UR10, UR4, URZ ;  /* 0x000000040a0472a4 */ /* 0x000fe2000f8e02ff */
[----:B--2---:R-:W-:-:S02]  /*bf60*/  SHF.R.U32.HI R72, RZ, 0x7, R172 ;  /* 0x00000007ff487819 */ /* 0x004fc400000116ac */
[----:B------:R-:W-:Y:S01]  /*bf70*/  LOP3.LUT R73, R172, 0x7f, RZ, 0xc0, !PT ;  /* 0x0000007fac497812 */ /* 0x000fe200078ec0ff */
[----:B------:R-:W-:Y:S01]  /*bf80*/  USHF.L.U32 UR6, UR4, 0x1, URZ ;  /* 0x0000000104067899 */ /* 0x000fe200080006ff */
[----:B------:R-:W-:Y:S02]  /*bf90*/  SGXT.U32 R72, R72, 0x1 ;  /* 0x000000014848781a */ /* 0x000fe40000000000 */
[----:B------:R-:W-:-:S03]  /*bfa0*/  LOP3.LUT R171, R172, 0x7f, RZ, 0xc0, !PT ;  /* 0x0000007facab7812 */ /* 0x000fc600078ec0ff */
[----:B0-----:R-:W-:Y:S02]  /*bfb0*/  IMAD R72, R72, R3, RZ ;  /* 0x0000000348487224 */ /* 0x001fe400078e02ff */
[----:B---3--:R-:W-:Y:S02]  /*bfc0*/  IMAD R169, R169, 0x80, R171 ;  /* 0x00000080a9a97824 */ /* 0x008fe400078e02ab */
[C---:B------:R-:W-:Y:S01]  /*bfd0*/  IMAD R74, R3.reuse, 0x2, R72 ;  /* 0x00000002034a7824 */ /* 0x040fe200078e0248 */
[----:B------:R-:W0:Y:S02]  /*bfe0*/  @!P1 SYNCS.CCTL.IV [UR7+0x20008] ;  /* 0x02000800ff0099b1 */ /* 0x000e240008000007 */
[----:B0-----:R0:W-:Y:S02]  /*bff0*/  STSM.16.M88 [R252], R91 ;  /* 0x0000005bfc007844 */ /* 0x0011e40000000000 */
[C---:B------:R-:W-:Y:S01]  /*c000*/  LEA R76, R3.reuse, R74, 0x1 ;  /* 0x0000004a034c7211 */ /* 0x040fe200078e08ff */
[----:B------:R-:W-:Y:S03]  /*c010*/  BAR.SYNC.DEFER_BLOCKING 0x0 ;  /* 0x0000000000007b1d */ /* 0x000fe60000010000 */
[----:B------:R-:W-:Y:S01]  /*c020*/  LEA R78, R3, R76, 0x1 ;  /* 0x0000004c034e7211 */ /* 0x000fe200078e08ff */
[----:B0-----:R-:W-:-:S04]  /*c030*/  @!P3 FMUL R91, R91, 8388608 ;  /* 0x4b0000005b5bb820 */ /* 0x001fc80000400000 */
[----:B------:R-:W-:Y:S02]  /*c040*/  IMAD R80, R3, 0x2, R78 ;  /* 0x0000000203507824 */ /* 0x000fe400078e024e */
[C---:B------:R-:W-:Y:S01]  /*c050*/  VIADD R2, R91.reuse, 0xc0cafb0d ;  /* 0xc0cafb0d5b027836 */ /* 0x040fe20000000000 */
[----:B------:R-:W-:Y:S02]  /*c060*/  ISETP.GE.U32.AND P2, PT, R91, 0x7f800000, PT ;  /* 0x7f8000005b00780c */ /* 0x000fe40003f46070 */
[----:B------:R-:W-:Y:S02]  /*c070*/  LEA R82, R3, R80, 0x1 ;  /* 0x0000005003527211 */ /* 0x000fe400078e08ff */
[----:B------:R-:W-:-:S04]  /*c080*/  LOP3.LUT R69, R2, 0xff800000, RZ, 0xc0, !PT ;  /* 0xff80000002457812 */ /* 0x000fc800078ec0ff */
[-C--:B------:R-:W-:Y:S02]  /*c090*/  IADD3 R2, PT, PT, R91, -R69.reuse, RZ ;  /* 0x800000455b027210 */ /* 0x080fe40007ffe0ff */
[----:B------:R-:W-:Y:S01]  /*c0a0*/  I2FP.F32.S32 R69, R69 ;  /* 0x0000004500457245 */ /* 0x000fe20000201400 */
[----:B------:R-:W0:Y:S02]  /*c0b0*/  LDSM.16.M88 R68, [R249+UR7] ;  /* 0x00000007f944783b */ /* 0x000e240008000000 */
[----:B------:R-:W-:Y:S01]  /*c0c0*/  FADD R70, R2, -1 ;  /* 0xbf80000002467421 */ /* 0x000fe20000000000 */
[----:B------:R-:W-:Y:S02]  /*c0d0*/  FSEL R2, RZ, -23, P3 ;  /* 0xc1b80000ff027808 */ /* 0x000fe40001800000 */
[----:B------:R-:W-:Y:S01]  /*c0e0*/  @P2 MOV R114, 0x7f800000 ;  /* 0x7f80000000722802 */ /* 0x000fe20000000f00 */
[----:B------:R-:W-:Y:S02]  /*c0f0*/  FFMA.FTZ R5, R70, R5, -0.16845393180847167969 ;  /* 0xbe2c7f3046057423 */ /* 0x000fe40000010005 */
[----:B------:R-:W-:Y:S01]  /*c100*/  FFMA.FTZ R69, R69, 1.1920928955078125e-07, R2 ;  /* 0x3400000045457823 */ /* 0x000fe20000010002 */
[----:B------:R-:W-:Y:S01]  /*c110*/  LOP3.LUT R2, R172, 0x80, RZ, 0xc0, !PT ;  /* 0x00000080ac027812 */ /* 0x000fe200078ec0ff */
[----:B------:R-:W-:-:S03]  /*c120*/  FFMA.FTZ R5, R70, R5, 0.1716887056827545166 ;  /* 0x3e2fcf2a46057423 */ /* 0x000fc60000010005 */
[----:B------:R-:W-:Y:S01]  /*c130*/  LEA R2, R2, UR7, 0x5 ;  /* 0x0000000702027c11 */ /* 0x000fe2000f8e28ff */
[----:B------:R-:W-:-:S03]  /*c140*/  FFMA.FTZ R5, R70, R5, -0.17900948226451873779 ;  /* 0xbe374e4346057423 */ /* 0x000fc60000010005 */
[----:B------:R-:W-:Y:S01]  /*c150*/  LEA R2, R73, R2, 0x4 ;  /* 0x0000000249027211 */ /* 0x000fe200078e20ff */
[----:B------:R-:W-:-:S04]  /*c160*/  FFMA.FTZ R5, R70, R5, 0.20512372255325317383 ;  /* 0x3e520bf446057423 */ /* 0x000fc80000010005 */
[----:B------:R-:W-:-:S04]  /*c170*/  FFMA.FTZ R5, R70, R5, -0.24046532809734344482 ;  /* 0xbe763c8b46057423 */ /* 0x000fc80000010005 */
[----:B------:R-:W-:-:S04]  /*c180*/  FFMA.FTZ R5, R70, R5, 0.28857114911079406738 ;  /* 0x3e93bf9946057423 */ /* 0x000fc80000010005 */
[C---:B------:R-:W-:Y:S02]  /*c190*/  FFMA.FTZ R71, R70.reuse, R5, -0.36067417263984680176 ;  /* 0xbeb8aa4946477423 */ /* 0x040fe40000010005 */
[----:B------:R-:W1:Y:S01]  /*c1a0*/  LDTM.x64 R4, tmem[UR9] ;  /* 0x00000009000479ee */ /* 0x000e620008340000 */
[----:B------:R-:W-:Y:S01]  /*c1b0*/  NOP ;  /* 0x0000000000007918 */ /* 0x000fe20000000000 */
[C---:B------:R-:W-:Y:S01]  /*c1c0*/  FFMA.FTZ R71, R70.reuse, R71, 0.48089820146560668945 ;  /* 0x3ef6384a46477423 */ /* 0x040fe20000010047 */
[----:B-1----:R-:W-:Y:S03]  /*c1d0*/  BAR.SYNC.DEFER_BLOCKING 0x0 ;  /* 0x0000000000007b1d */ /* 0x002fe60000010000 */
[----:B------:R-:W-:Y:S01]  /*c1e0*/  FFMA.FTZ R71, R70, R71, -0.72134751081466674805 ;  /* 0xbf38aa3b46477423 */ /* 0x000fe20000010047 */
[----:B0-----:R-:W-:-:S03]  /*c1f0*/  FSETP.GT.AND P1, PT, |R68|, 8.50705917302346158658e+37, PT ;  /* 0x7e8000004400780b */ /* 0x001fc60003f24200 */
[----:B------:R-:W-:Y:S01]  /*c200*/  FMUL R71, R70, R71 ;  /* 0x0000004746477220 */ /* 0x000fe20000400000 */
[----:B------:R-:W-:-:S03]  /*c210*/  FSETP.GEU.AND P3, PT, |R68|, 1.175494350822287508e-38, PT ;  /* 0x008000004400780b */ /* 0x000fc60003f6e200 */
[----:B------:R-:W-:-:S04]  /*c220*/  FMUL R71, R70, R71 ;  /* 0x0000004746477220 */ /* 0x000fc80000400000 */
[----:B------:R-:W-:Y:S02]  /*c230*/  FFMA.FTZ R70, R70, 1.4426950216293334961, R71 ;  /* 0x3fb8aa3b46467823 */ /* 0x000fe40000010047 */
[----:B------:R-:W-:Y:S02]  /*c240*/  @P1 FMUL R68, R68, 0.25 ;  /* 0x3e80000044441820 */ /* 0x000fe40000400000 */
[----:B------:R-:W-:Y:S01]  /*c250*/  FADD R69, R69, R70 ;  /* 0x0000004645457221 */ /* 0x000fe20000000000 */
[----:B------:R-:W-:Y:S01]  /*c260*/  @P1 FMUL R11, R11, 0.25 ;  /* 0x3e8000000b0b1820 */ /* 0x000fe20000400000 */
[----:B------:R-:W-:Y:S01]  /*c270*/  @P1 FMUL R6, R6, 0.25 ;  /* 0x3e80000006061820 */ /* 0x000fe20000400000 */
[----:B------:R-:W-:Y:S01]  /*c280*/  @!P3 FMUL R68, R68, 16777216 ;  /* 0x4b8000004444b820 */ /* 0x000fe20000400000 */
[----:B------:R-:W-:Y:S01]  /*c290*/  @P1 FMUL R14, R14, 0.25 ;  /* 0x3e8000000e0e1820 */ /* 0x000fe20000400000 */
[----:B------:R-:W-:Y:S01]  /*c2a0*/  @P1 FMUL R5, R5, 0.25 ;  /* 0x3e80000005051820 */ /* 0x000fe20000400000 */
[----:B------:R-:W-:Y:S01]  /*c2b0*/  @P1 FMUL R7, R7, 0.25 ;  /* 0x3e80000007071820 */ /* 0x000fe20000400000 */
[----:B------:R-:W-:Y:S01]  /*c2c0*/  @P1 FMUL R15, R15, 0.25 ;  /* 0x3e8000000f0f1820 */ /* 0x000fe20000400000 */
[----:B------:R-:W-:Y:S01]  /*c2d0*/  @P1 FMUL R8, R8, 0.25 ;  /* 0x3e80000008081820 */ /* 0x000fe20000400000 */
[----:B------:R-:W0:Y:S01]  /*c2e0*/  MUFU.RCP R68, R68 ;  /* 0x0000004400447308 */ /* 0x000e220000001000 */
[----:B------:R-:W-:Y:S01]  /*c2f0*/  @P1 FMUL R10, R10, 0.25 ;  /* 0x3e8000000a0a1820 */ /* 0x000fe20000400000 */
        /* <DEDUP_REMOVED lines=8> */
[----:B------:R-:W-:Y:S01]  /*c380*/  @!P3 FMUL R11, R11, 16777216 ;  /* 0x4b8000000b0bb820 */ /* 0x000fe20000400000 */
        /* <DEDUP_REMOVED lines=15> */
[C---:B0-----:R-:W-:Y:S01]  /*c480*/  FMUL R84, R68.reuse, R11 ;  /* 0x0000000b44547220 */ /* 0x041fe20000400000 */
[C---:B------:R-:W-:Y:S01]  /*c490*/  FMUL R71, R68.reuse, R6 ;  /* 0x0000000644477220 */ /* 0x040fe20000400000 */
[C---:B------:R-:W-:Y:S01]  /*c4a0*/  FMUL R11, R68.reuse, R14 ;  /* 0x0000000e440b7220 */ /* 0x040fe20000400000 */
[C---:B------:R-:W-:Y:S01]  /*c4b0*/  FMUL R5, R68.reuse, R5 ;  /* 0x0000000544057220 */ /* 0x040fe20000400000 */
[C---:B------:R-:W-:Y:S01]  /*c4c0*/  FMUL R6, R68.reuse, R7 ;  /* 0x0000000744067220 */ /* 0x040fe20000400000 */
[C---:B------:R-:W-:Y:S01]  /*c4d0*/  FMUL R14, R68.reuse, R15 ;  /* 0x0000000f440e7220 */ /* 0x040fe20000400000 */
[----:B------:R-:W-:Y:S01]  /*c4e0*/  @P1 FMUL R25, R25, 0.25 ;  /* 0x3e80000019191820 */ /* 0x000fe20000400000 */
[C---:B------:R-:W-:Y:S01]  /*c4f0*/  FMUL R7, R68.reuse, R8 ;  /* 0x0000000844077220 */ /* 0x040fe20000400000 */
[C---:B------:R-:W-:Y:S01]  /*c500*/  FMUL R10, R68.reuse, R10 ;  /* 0x0000000a440a7220 */ /* 0x040fe20000400000 */
[C---:B------:R-:W-:Y:S01]  /*c510*/  FMUL R12, R68.reuse, R12 ;  /* 0x0000000c440c7220 */ /* 0x040fe20000400000 */
[----:B------:R-:W-:Y:S01]  /*c520*/  FMUL R15, R68, R18 ;  /* 0x00000012440f7220 */ /* 0x000fe20000400000 */
[----:B------:R-:W-:Y:S01]  /*c530*/  @P1 FMUL R54, R54, 0.25 ;  /* 0x3e80000036361820 */ /* 0x000fe20000400000 */
[C---:B------:R-:W-:Y:S01]  /*c540*/  FMUL R4, R68.reuse, R4 ;  /* 0x0000000444047220 */ /* 0x040fe20000400000 */
[C---:B------:R-:W-:Y:S01]  /*c550*/  FMUL R9, R68.reuse, R9 ;  /* 0x0000000944097220 */ /* 0x040fe20000400000 */
[C---:B------:R-:W-:Y:S01]  /*c560*/  FMUL R13, R68.reuse, R13 ;  /* 0x0000000d440d7220 */ /* 0x040fe20000400000 */
[C---:B------:R-:W-:Y:S01]  /*c570*/  FMUL R16, R68.reuse, R16 ;  /* 0x0000001044107220 */ /* 0x040fe20000400000 */
[C---:B------:R-:W-:Y:S01]  /*c580*/  FMUL R17, R68.reuse, R17 ;  /* 0x0000001144117220 */ /* 0x040fe20000400000 */
[----:B------:R-:W-:Y:S01]  /*c590*/  FMUL R18, R68, R19 ;  /* 0x0000001344127220 */ /* 0x000fe20000400000 */
[----:B------:R-:W-:Y:S01]  /*c5a0*/  @!P3 FMUL R25, R25, 16777216 ;  /* 0x4b8000001919b820 */ /* 0x000fe20000400000 */
[----:B------:R-:W-:Y:S01]  /*c5b0*/  F2FP.BF16.F32.PACK_AB R8, R6, R5 ;  /* 0x000000050608723e */ /* 0x000fe200000010ff */
[----:B------:R-:W-:-:S02]  /*c5c0*/  IMAD R70, R3, 0x2, R82 ;  /* 0x0000000203467824 */ /* 0x000fc400078e0252 */
[----:B------:R-:W-:Y:S01]  /*c5d0*/  @P1 FMUL R21, R21, 0.25 ;  /* 0x3e80000015151820 */ /* 0x000fe20000400000 */
[----:B------:R-:W-:Y:S01]  /*c5e0*/  @!P3 FMUL R54, R54, 16777216 ;  /* 0x4b8000003636b820 */ /* 0x000fe20000400000 */
[----:B------:R-:W-:Y:S01]  /*c5f0*/  F2FP.BF16.F32.PACK_AB R5, R10, R7 ;  /* 0x000000070a05723e */ /* 0x000fe200000010ff */
[----:B------:R-:W-:Y:S01]  /*c600*/  @P1 FMUL R56, R56, 0.25 ;  /* 0x3e80000038381820 */ /* 0x000fe20000400000 */
[----:B------:R-:W-:Y:S01]  /*c610*/  F2FP.BF16.F32.PACK_AB R6, R11, R12 ;  /* 0x0000000c0b06723e */ /* 0x000fe200000010ff */
[----:B------:R-:W-:Y:S01]  /*c620*/  FMUL R77, R68, R25 ;  /* 0x00000019444d7220 */ /* 0x000fe20000400000 */
[----:B------:R-:W-:Y:S01]  /*c630*/  F2FP.BF16.F32.PACK_AB R4, R71, R4 ;  /* 0x000000044704723e */ /* 0x000fe200000010ff */
[----:B------:R-:W-:Y:S01]  /*c640*/  @!P3 FMUL R21, R21, 16777216 ;  /* 0x4b8000001515b820 */ /* 0x000fe20000400000 */
[----:B------:R-:W-:Y:S01]  /*c650*/  F2FP.BF16.F32.PACK_AB R9, R84, R9 ;  /* 0x000000095409723e */ /* 0x000fe200000010ff */
[----:B------:R-:W-:Y:S01]  /*c660*/  FMUL R25, R68, R54 ;  /* 0x0000003644197220 */ /* 0x000fe20000400000 */
[----:B------:R-:W-:Y:S01]  /*c670*/  F2FP.BF16.F32.PACK_AB R10, R14, R13 ;  /* 0x0000000d0e0a723e */ /* 0x000fe200000010ff */
[----:B------:R-:W-:Y:S01]  /*c680*/  @P1 FMUL R26, R26, 0.25 ;  /* 0x3e8000001a1a1820 */ /* 0x000fe20000400000 */
[----:B------:R-:W-:Y:S01]  /*c690*/  F2FP.BF16.F32.PACK_AB R7, R15, R16 ;  /* 0x000000100f07723e */ /* 0x000fe200000010ff */
[----:B------:R-:W-:Y:S01]  /*c6a0*/  @!P3 FMUL R56, R56, 16777216 ;  /* 0x4b8000003838b820 */ /* 0x000fe20000400000 */
[----:B------:R-:W-:Y:S01]  /*c6b0*/  F2FP.BF16.F32.PACK_AB R11, R18, R17 ;  /* 0x00000011120b723e */ /* 0x000fe200000010ff */
[----:B------:R-:W-:Y:S01]  /*c6c0*/  @P1 FMUL R60, R60, 0.25 ;  /* 0x3e8000003c3c1820 */ /* 0x000fe20000400000 */
[----:B------:R-:W-:Y:S01]  /*c6d0*/  LEA R54, R3, R70, 0x1 ;  /* 0x0000004603367211 */ /* 0x000fe200078e08ff */
[----:B------:R-:W-:Y:S01]  /*c6e0*/  STS.128 [R2], R4 ;  /* 0x0000000402007388 */ /* 0x000fe20000000c00 */
[----:B------:R-:W-:Y:S01]  /*c6f0*/  FMUL R73, R68, R21 ;  /* 0x0000001544497220 */ /* 0x000fe20000400000 */
[----:B------:R-:W-:Y:S01]  /*c700*/  @P1 FMUL R35, R35, 0.25 ;  /* 0x3e80000023231820 */ /* 0x000fe20000400000 */
[----:B------:R-:W-:Y:S01]  /*c710*/  @!P3 FMUL R26, R26, 16777216 ;  /* 0x4b8000001a1ab820 */ /* 0x000fe20000400000 */
[----:B------:R-:W-:Y:S01]  /*c720*/  STS.128 [R2+0x800], R8 ;  /* 0x0008000802007388 */ /* 0x000fe20000000c00 */
[----:B------:R-:W-:Y:S01]  /*c730*/  FMUL R21, R68, R56 ;  /* 0x0000003844157220 */ /* 0x000fe20000400000 */
        /* <DEDUP_REMOVED lines=42> */
[----:B------:R-:W-:Y:S01]  /*c9e0*/  @P2 FFMA.FTZ R69, R91, R114, +INF ;  /* 0x7f8000005b452423 */ /* 0x000fe20000010072 */
[----:B------:R-:W-:Y:S01]  /*c9f0*/  IMAD R56, R3, 0x2, R54 ;  /* 0x0000000203387824 */ /* 0x000fe200078e0236 */
[----:B------:R-:W-:Y:S01]  /*ca00*/  FSETP.NEU.AND P1, PT, R91, RZ, PT ;  /* 0x000000ff5b00720b */ /* 0x000fe20003f2d000 */
[----:B------:R-:W-:Y:S01]  /*ca10*/  @!P3 FMUL R35, R35, 16777216 ;  /* 0x4b8000002323b820 */ /* 0x000fe20000400000 */
[----:B------:R-:W-:Y:S01]  /*ca20*/  FMUL R90, R68, R26 ;  /* 0x0000001a445a7220 */ /* 0x000fe20000400000 */
[----:B------:R-:W-:Y:S01]  /*ca30*/  @!P3 FMUL R62, R62, 16777216 ;  /* 0x4b8000003e3eb820 */ /* 0x000fe20000400000 */
[C---:B------:R-:W-:Y:S01]  /*ca40*/  FMUL R26, R68.reuse, R60 ;  /* 0x0000003c441a7220 */ /* 0x040fe20000400000 */
[----:B------:R-:W-:Y:S01]  /*ca50*/  LEA R60, R3, R56, 0x1 ;  /* 0x00000038033c7211 */ /* 0x000fe200078e08ff */
[C---:B------:R-:W-:Y:S01]  /*ca60*/  FMUL R100, R68.reuse, R35 ;  /* 0x0000002344647220 */ /* 0x040fe20000400000 */
[----:B------:R-:W-:Y:S01]  /*ca70*/  FSEL R69, R69, -INF , P1 ;  /* 0xff80000045457808 */ /* 0x000fe20000800000 */
[----:B------:R-:W-:Y:S01]  /*ca80*/  @!P3 FMUL R31, R31, 16777216 ;  /* 0x4b8000001f1fb820 */ /* 0x000fe20000400000 */
[----:B------:R-:W-:Y:S01]  /*ca90*/  FMUL R35, R68, R62 ;  /* 0x0000003e44237220 */ /* 0x000fe20000400000 */
[----:B------:R-:W-:Y:S01]  /*caa0*/  @!P3 FMUL R64, R64, 16777216 ;  /* 0x4b8000004040b820 */ /* 0x000fe20000400000 */
[----:B------:R-:W-:Y:S01]  /*cab0*/  LEA R62, R3, R60, 0x1 ;  /* 0x0000003c033e7211 */ /* 0x000fe200078e08ff */
[----:B------:R-:W-:Y:S01]  /*cac0*/  FFMA R91, R69, 0.69314718246459960938, R0 ;  /* 0x3f317218455b7823 */ /* 0x000fe20000000000 */
[----:B------:R-:W-:Y:S01]  /*cad0*/  BAR.SYNC.DEFER_BLOCKING 0x0 ;  /* 0x0000000000007b1d */ /* 0x000fe20000010000 */
[----:B------:R-:W-:Y:S01]  /*cae0*/  @!P3 FMUL R20, R20, 16777216 ;  /* 0x4b8000001414b820 */ /* 0x000fe20000400000 */
[----:B------:R-:W-:Y:S01]  /*caf0*/  @!P3 FMUL R22, R22, 16777216 ;  /* 0x4b8000001616b820 */ /* 0x000fe20000400000 */
[----:B------:R-:W-:-:S02]  /*cb00*/  IMAD.SHL.U32 R0, R172, 0x10, RZ ;  /* 0x00000010ac007824 */ /* 0x000fc400078e00ff */
[----:B------:R-:W-:Y:S01]  /*cb10*/  FMUL R96, R68, R31 ;  /* 0x0000001f44607220 */ /* 0x000fe20000400000 */
[----:B------:R-:W-:Y:S01]  /*cb20*/  @!P3 FMUL R34, R34, 16777216 ;  /* 0x4b8000002222b820 */ /* 0x000fe20000400000 */
[----:B------:R-:W-:Y:S01]  /*cb30*/  FMUL R31, R68, R64 ;  /* 0x00000040441f7220 */ /* 0x000fe20000400000 */
[----:B------:R-:W-:Y:S01]  /*cb40*/  @!P3 FMUL R66, R66, 16777216 ;  /* 0x4b8000004242b820 */ /* 0x000fe20000400000 */
[----:B------:R-:W-:Y:S02]  /*cb50*/  IMAD R64, R3, 0x2, R62 ;  /* 0x0000000203407824 */ /* 0x000fe400078e023e */
[C---:B------:R-:W-:Y:S01]  /*cb60*/  FMUL R19, R68.reuse, R20 ;  /* 0x0000001444137220 */ /* 0x040fe20000400000 */
[----:B------:R-:W-:Y:S01]  /*cb70*/  FMUL R86, R68, R22 ;  /* 0x0000001644567220 */ /* 0x000fe20000400000 */
[----:B------:R-:W-:Y:S01]  /*cb80*/  LOP3.LUT R0, R0, 0xff0, RZ, 0xc0, !PT ;  /* 0x00000ff000007812 */ /* 0x000fe200078ec0ff */
        /* <DEDUP_REMOVED lines=10> */
[----:B------:R-:W-:Y:S01]  /*cc30*/  FMUL R98, R68, R34 ;  /* 0x0000002244627220 */ /* 0x000fe20000400000 */
        /* <DEDUP_REMOVED lines=24> */
[C---:B------:R-:W-:Y:S01]  /*cdc0*/  FMUL R34, R68.reuse, R66 ;  /* 0x0000004244227220 */ /* 0x040fe20000400000 */
[C---:B------:R-:W-:Y:S01]  /*cdd0*/  LEA R66, R3.reuse, R64, 0x1 ;  /* 0x0000004003427211 */ /* 0x040fe200078e08ff */
[----:B------:R-:W-:Y:S01]  /*cde0*/  FMUL R88, R68, R23 ;  /* 0x0000001744587220 */ /* 0x000fe20000400000 */
[----:B------:R-:W-:Y:S01]  /*cdf0*/  F2FP.BF16.F32.PACK_AB R12, R86, R19 ;  /* 0x00000013560c723e */ /* 0x000fe200000010ff */
        /* <DEDUP_REMOVED lines=9> */
[----:B------:R-:W0:Y:S01]  /*ce90*/  LDS.128 R16, [R0+UR7] ;  /* 0x0000000700107984 */ /* 0x000e220008000c00 */
[C---:B------:R-:W-:Y:S01]  /*cea0*/  FMUL R87, R68.reuse, R36 ;  /* 0x0000002444577220 */ /* 0x040fe20000400000 */
[C---:B------:R-:W-:Y:S01]  /*ceb0*/  FMUL R89, R68.reuse, R37 ;  /* 0x0000002544597220 */ /* 0x040fe20000400000 */
[C---:B------:R-:W-:Y:S01]  /*cec0*/  FMUL R102, R68.reuse, R38 ;  /* 0x0000002644667220 */ /* 0x040fe20000400000 */
[----:B------:R-:W-:Y:S01]  /*ced0*/  LDS.128 R4, [R0+UR7+0x1000] ;  /* 0x0010000700047984 */ /* 0x000fe20008000c00 */
        /* <DEDUP_REMOVED lines=20> */
[----:B------:R-:W-:Y:S01]  /*d020*/  FMUL R32, R68, R67 ;  /* 0x0000004344207220 */ /* 0x000fe20000400000 */
[----:B------:R-:W-:Y:S01]  /*d030*/  LEA R68, R3, R66, 0x1 ;  /* 0x0000004203447211 */ /* 0x000fe200078e08ff */
[----:B------:R-:W-:Y:S01]  /*d040*/  IMAD R40, R169, UR5, RZ ;  /* 0x00000005a9287c24 */ /* 0x000fe2000f8e02ff */
[----:B------:R-:W-:Y:S01]  /*d050*/  F2FP.BF16.F32.PACK_AB R36, R88, R73 ;  /* 0x000000495824723e */ /* 0x000fe200000010ff */
[----:B------:R-:W-:Y:S01]  /*d060*/  UIMAD.WIDE UR4, UR4, 0x2, URZ ;  /* 0x00000002040478a5 */ /* 0x000fe2000f8e02ff */
[----:B------:R-:W-:-:S02]  /*d070*/  LEA R84, R3, R68, 0x1 ;  /* 0x0000004403547211 */ /* 0x000fc400078e08ff */
[----:B------:R-:W-:Y:S02]  /*d080*/  F2FP.BF16.F32.PACK_AB R13, R90, R75 ;  /* 0x0000004b5a0d723e */ /* 0x000fe400000010ff */
[C---:B------:R-:W-:Y:S02]  /*d090*/  LEA R86, R3.reuse, R84, 0x1 ;  /* 0x0000005403567211 */ /* 0x040fe400078e08ff */
[----:B------:R-:W-:Y:S02]  /*d0a0*/  F2FP.BF16.F32.PACK_AB R37, R92, R77 ;  /* 0x0000004d5c25723e */ /* 0x000fe400000010ff */
[C---:B------:R-:W-:Y:S02]  /*d0b0*/  LEA R88, R3.reuse, R86, 0x1 ;  /* 0x0000005603587211 */ /* 0x040fe400078e08ff */
[----:B------:R-:W-:Y:S01]  /*d0c0*/  F2FP.BF16.F32.PACK_AB R14, R94, R79 ;  /* 0x0000004f5e0e723e */ /* 0x000fe200000010ff */
[----:B------:R-:W1:Y:S01]  /*d0d0*/  LDCU UR4, c[0x0][0x3ec] ;  /* 0x00007d80ff0477ac */ /* 0x000e620008000800 */
[----:B------:R-:W-:-:S02]  /*d0e0*/  LEA R90, R3, R88, 0x1 ;  /* 0x00000058035a7211 */ /* 0x000fc400078e08ff */
[----:B------:R-:W-:Y:S02]  /*d0f0*/  F2FP.BF16.F32.PACK_AB R38, R96, R81 ;  /* 0x000000516026723e */ /* 0x000fe400000010ff */
[----:B------:R-:W-:Y:S01]  /*d100*/  F2FP.BF16.F32.PACK_AB R15, R98, R83 ;  /* 0x00000053620f723e */ /* 0x000fe200000010ff */
[----:B------:R-:W-:Y:S01]  /*d110*/  BAR.SYNC.DEFER_BLOCKING 0x0 ;  /* 0x0000000000007b1d */ /* 0x000fe20000010000 */
[----:B------:R-:W-:Y:S01]  /*d120*/  F2FP.BF16.F32.PACK_AB R39, R100, R85 ;  /* 0x000000556427723e */ /* 0x000fe200000010ff */
[C---:B------:R-:W-:Y:S01]  /*d130*/  IMAD R92, R3.reuse, 0x2, R90 ;  /* 0x00000002035c7824 */ /* 0x040fe200078e025a */
[----:B------:R-:W-:Y:S02]  /*d140*/  F2FP.BF16.F32.PACK_AB R44, R102, R87 ;  /* 0x00000057662c723e */ /* 0x000fe400000010ff */
[----:B------:R-:W-:Y:S02]  /*d150*/  F2FP.BF16.F32.PACK_AB R48, R104, R89 ;  /* 0x000000596830723e */ /* 0x000fe400000010ff */
[----:B------:R-:W-:-:S02]  /*d160*/  LEA R94, R3, R92, 0x1 ;  /* 0x0000005c035e7211 */ /* 0x000fc400078e08ff */
[----:B------:R-:W-:Y:S02]  /*d170*/  F2FP.BF16.F32.PACK_AB R49, R106, R41 ;  /* 0x000000296a31723e */ /* 0x000fe400000010ff */
[C---:B------:R-:W-:Y:S01]  /*d180*/  LEA R96, R3.reuse, R94, 0x1 ;  /* 0x0000005e03607211 */ /* 0x040fe200078e08ff */
[----:B-1----:R-:W-:Y:S01]  /*d190*/  UIMAD UR4, UR10, UR4, URZ ;  /* 0x000000040a0472a4 */ /* 0x002fe2000f8e02ff */
[----:B------:R-:W-:Y:S02]  /*d1a0*/  F2FP.BF16.F32.PACK_AB R50, R108, R95 ;  /* 0x0000005f6c32723e */ /* 0x000fe400000010ff */
[C---:B------:R-:W-:Y:S02]  /*d1b0*/  LEA R98, R3.reuse, R96, 0x1 ;  /* 0x0000006003627211 */ /* 0x040fe400078e08ff */
[----:B------:R-:W-:Y:S02]  /*d1c0*/  F2FP.BF16.F32.PACK_AB R47, R110, R47 ;  /* 0x0000002f6e2f723e */ /* 0x000fe400000010ff */
[----:B------:R-:W-:-:S02]  /*d1d0*/  LEA R100, R3, R98, 0x1 ;  /* 0x0000006203647211 */ /* 0x000fc400078e08ff */
[----:B------:R-:W-:Y:S02]  /*d1e0*/  F2FP.BF16.F32.PACK_AB R51, R112, R97 ;  /* 0x000000617033723e */ /* 0x000fe400000010ff */
[----:B------:R-:W-:Y:S01]  /*d1f0*/  F2FP.BF16.F32.PACK_AB R45, R42, R93 ;  /* 0x0000005d2a2d723e */ /* 0x000fe200000010ff */
[----:B------:R-:W-:Y:S01]  /*d200*/  STS.128 [R2], R12 ;  /* 0x0000000c02007388 */ /* 0x000fe20000000c00 */
[----:B------:R-:W-:Y:S01]  /*d210*/  IMAD R102, R3, 0x2, R100 ;  /* 0x0000000203667824 */ /* 0x000fe200078e0264 */
[----:B------:R-:W-:Y:S02]  /*d220*/  F2FP.BF16.F32.PACK_AB R46, R46, R43 ;  /* 0x0000002b2e2e723e */ /* 0x000fe400000010ff */
[----:B------:R1:W-:Y:S01]  /*d230*/  STS.128 [R2+0x800], R36 ;  /* 0x0008002402007388 */ /* 0x0003e20000000c00 */
[----:B------:R-:W-:Y:S02]  /*d240*/  F2FP.BF16.F32.PACK_AB R20, R25, R20 ;  /* 0x000000141914723e */ /* 0x000fe400000010ff */
[----:B------:R-:W-:Y:S01]  /*d250*/  LEA R104, R3, R102, 0x1 ;  /* 0x0000006603687211 */ /* 0x000fe200078e08ff */
[----:B------:R-:W-:Y:S01]  /*d260*/  BAR.SYNC.DEFER_BLOCKING 0x0 ;  /* 0x0000000000007b1d */ /* 0x000fe20000010000 */
[----:B------:R-:W-:-:S02]  /*d270*/  F2FP.BF16.F32.PACK_AB R25, R27, R22 ;  /* 0x000000161b19723e */ /* 0x000fc400000010ff */
[----:B------:R-:W-:Y:S02]  /*d280*/  LEA R106, R3, R104, 0x1 ;  /* 0x00000068036a7211 */ /* 0x000fe400078e08ff */
[----:B------:R-:W-:Y:S02]  /*d290*/  F2FP.BF16.F32.PACK_AB R24, R23, R24 ;  /* 0x000000181718723e */ /* 0x000fe400000010ff */
[----:B------:R-:W-:Y:S01]  /*d2a0*/  F2FP.BF16.F32.PACK_AB R22, R35, R26 ;  /* 0x0000001a2316723e */ /* 0x000fe200000010ff */
[----:B------:R-:W-:Y:S01]  /*d2b0*/  IMAD R108, R3, 0x2, R106 ;  /* 0x00000002036c7824 */ /* 0x000fe200078e026a */
[----:B------:R-:W-:Y:S02]  /*d2c0*/  F2FP.BF16.F32.PACK_AB R21, R30, R21 ;  /* 0x000000151e15723e */ /* 0x000fe400000010ff */
[----:B------:R-:W-:Y:S01]  /*d2d0*/  F2FP.BF16.F32.PACK_AB R26, R33, R28 ;  /* 0x0000001c211a723e */ /* 0x000fe200000010ff */
[C---:B-1----:R-:W-:Y:S01]  /*d2e0*/  IMAD.SHL.U32 R37, R40.reuse, 0x2, RZ ;  /* 0x0000000228257824 */ /* 0x042fe200078e00ff */
[----:B------:R-:W-:Y:S01]  /*d2f0*/  LEA R110, R3, R108, 0x1 ;  /* 0x0000006c036e7211 */ /* 0x000fe200078e08ff */
[----:B------:R-:W-:Y:S01]  /*d300*/  IMAD.HI R40, R40, 0x2, RZ ;  /* 0x0000000228287827 */ /* 0x000fe200078e02ff */
[----:B------:R-:W-:-:S02]  /*d310*/  F2FP.BF16.F32.PACK_AB R23, R34, R31 ;  /* 0x0000001f2217723e */ /* 0x000fc400000010ff */
[----:B----4-:R-:W-:Y:S01]  /*d320*/  IADD3 R165, P1, P2, R37, UR6, R166 ;  /* 0x0000000625a57c10 */ /* 0x010fe2000fa3e0a6 */
[----:B------:R-:W-:Y:S01]  /*d330*/  USHF.L.U32 UR6, UR4, 0x2, URZ ;  /* 0x0000000204067899 */ /* 0x000fe200080006ff */
[C---:B------:R-:W-:Y:S02]  /*d340*/  LEA R112, R3.reuse, R110, 0x1 ;  /* 0x0000006e03707211 */ /* 0x040fe400078e08ff */
[----:B------:R-:W-:Y:S01]  /*d350*/  IADD3.X R167, PT, PT, R40, UR5, R167, P1, P2 ;  /* 0x0000000528a77c10 */ /* 0x000fe20008fe44a7 */
[----:B------:R-:W-:Y:S01]  /*d360*/  UIMAD.WIDE UR4, UR4, 0x4, URZ ;  /* 0x00000004040478a5 */ /* 0x000fe2000f8e02ff */
[-C--:B------:R-:W-:Y:S01]  /*d370*/  LEA R36, P1, R72, R165.reuse, 0x1 ;  /* 0x000000a548247211 */ /* 0x080fe200078208ff */
[----:B------:R-:W1:Y:S01]  /*d380*/  LDS.128 R8, [R0+UR7] ;  /* 0x0000000700087984 */ /* 0x000e620008000c00 */
[-C--:B------:R-:W-:Y:S01]  /*d390*/  LEA R38, P2, R74, R165.reuse, 0x1 ;  /* 0x000000a54a267211 */ /* 0x080fe200078408ff */
[----:B------:R-:W-:Y:S01]  /*d3a0*/  IMAD R114, R3, 0x2, R112 ;  /* 0x0000000203727824 */ /* 0x000fe200078e0270 */
[----:B------:R-:W-:Y:S01]  /*d3b0*/  LEA R40, P3, R76, R165, 0x1 ;  /* 0x000000a54c287211 */ /* 0x000fe200078608ff */
[----:B------:R-:W-:Y:S01]  /*d3c0*/  LDS.128 R12, [R0+UR7+0x1000] ;  /* 0x00100007000c7984 */ /* 0x000fe20008000c00 */
[----:B------:R-:W-:-:S02]  /*d3d0*/  LEA.HI.X.SX32 R37, R72, R167, 0x1, P1 ;  /* 0x000000a748257211 */ /* 0x000fc400008f0eff */
[-C--:B------:R-:W-:Y:S01]  /*d3e0*/  LEA.HI.X.SX32 R39, R74, R167.reuse, 0x1, P2 ;  /* 0x000000a74a277211 */ /* 0x080fe200010f0eff */
[----:B------:R-:W-:Y:S01]  /*d3f0*/  BAR.SYNC.DEFER_BLOCKING 0x0 ;  /* 0x0000000000007b1d */ /* 0x000fe20000010000 */
[----:B------:R-:W-:Y:S02]  /*d400*/  LEA.HI.X.SX32 R41, R76, R167, 0x1, P3 ;  /* 0x000000a74c297211 */ /* 0x000fe400018f0eff */
[C---:B------:R-:W-:Y:S02]  /*d410*/  LEA R42, P1, R78.reuse, R165, 0x1 ;  /* 0x000000a54e2a7211 */ /* 0x040fe400078208ff */
[C---:B------:R-:W-:Y:S02]  /*d420*/  LEA R116, R3.reuse, R114, 0x1 ;  /* 0x0000007203747211 */ /* 0x040fe400078e08ff */
[----:B------:R-:W-:Y:S02]  /*d430*/  LEA.HI.X.SX32 R43, R78, R167, 0x1, P1 ;  /* 0x000000a74e2b7211 */ /* 0x000fe400008f0eff */
[----:B------:R-:W-:-:S02]  /*d440*/  LEA R118, R3, R116, 0x1 ;  /* 0x0000007403767211 */ /* 0x000fc400078e08ff */
[----:B------:R-:W-:-:S03]  /*d450*/  F2FP.BF16.F32.PACK_AB R27, R32, R29 ;  /* 0x0000001d201b723e */ /* 0x000fc600000010ff */
[----:B------:R-:W-:-:S05]  /*d460*/  IMAD R120, R3, 0x2, R118 ;  /* 0x0000000203787824 */ /* 0x000fca00078e0276 */
[----:B------:R-:W-:-:S04]  /*d470*/  LEA R122, R3, R120, 0x1 ;  /* 0x00000078037a7211 */ /* 0x000fc800078e08ff */
[----:B------:R-:W-:Y:S01]  /*d480*/  LEA R124, R3, R122, 0x1 ;  /* 0x0000007a037c7211 */ /* 0x000fe200078e08ff */
[----:B------:R2:W-:Y:S04]  /*d490*/  STS.128 [R2], R44 ;  /* 0x0000002c02007388 */ /* 0x0005e80000000c00 */
[----:B------:R3:W-:Y:S01]  /*d4a0*/  STS.128 [R2+0x800], R48 ;  /* 0x0008003002007388 */ /* 0x0007e20000000c00 */
[----:B------:R-:W-:Y:S01]  /*d4b0*/  BAR.SYNC.DEFER_BLOCKING 0x0 ;  /* 0x0000000000007b1d */ /* 0x000fe20000010000 */
[-C--:B--2---:R-:W-:Y:S02]  /*d4c0*/  LEA R44, P2, R80, R165.reuse, 0x1 ;  /* 0x000000a5502c7211 */ /* 0x084fe400078408ff */
[----:B------:R-:W-:Y:S02]  /*d4d0*/  LEA R46, P3, R82, R165, 0x1 ;  /* 0x000000a5522e7211 */ /* 0x000fe400078608ff */
[----:B------:R-:W-:-:S02]  /*d4e0*/  LEA.HI.X.SX32 R45, R80, R167, 0x1, P2 ;  /* 0x000000a7502d7211 */ /* 0x000fc400010f0eff */
[----:B------:R-:W-:Y:S02]  /*d4f0*/  LEA.HI.X.SX32 R47, R82, R167, 0x1, P3 ;  /* 0x000000a7522f7211 */ /* 0x000fe400018f0eff */
[-C--:B---3--:R-:W-:Y:S02]  /*d500*/  LEA R50, P1, R70, R165.reuse, 0x1 ;  /* 0x000000a546327211 */ /* 0x088fe400078208ff */
[-C--:B------:R-:W-:Y:S02]  /*d510*/  LEA R52, P2, R54, R165.reuse, 0x1 ;  /* 0x000000a536347211 */ /* 0x080fe400078408ff */
[----:B------:R-:W-:Y:S02]  /*d520*/  LEA R48, P3, R56, R165, 0x1 ;  /* 0x000000a538307211 */ /* 0x000fe400078608ff */
[-C--:B------:R-:W-:Y:S02]  /*d530*/  LEA.HI.X.SX32 R51, R70, R167.reuse, 0x1, P1 ;  /* 0x000000a746337211 */ /* 0x080fe400008f0eff */
[-C--:B------:R-:W-:Y:S01]  /*d540*/  LEA.HI.X.SX32 R53, R54, R167.reuse, 0x1, P2 ;  /* 0x000000a736357211 */ /* 0x080fe200010f0eff */
[----:B------:R-:W2:Y:S01]  /*d550*/  LDS.128 R28, [R0+UR7] ;  /* 0x00000007001c7984 */ /* 0x000ea20008000c00 */
[----:B------:R-:W-:-:S02]  /*d560*/  LEA.HI.X.SX32 R49, R56, R167, 0x1, P3 ;  /* 0x000000a738317211 */ /* 0x000fc400018f0eff */
[-C--:B------:R-:W-:Y:S01]  /*d570*/  LEA R54, P1, R60, R165.reuse, 0x1 ;  /* 0x000000a53c367211 */ /* 0x080fe200078208ff */
[----:B------:R-:W-:Y:S01]  /*d580*/  LDS.128 R32, [R0+UR7+0x1000] ;  /* 0x0010000700207984 */ /* 0x000fe20008000c00 */
[----:B------:R-:W-:Y:S01]  /*d590*/  BAR.SYNC.DEFER_BLOCKING 0x0 ;  /* 0x0000000000007b1d */ /* 0x000fe20000010000 */
[----:B------:R-:W-:Y:S02]  /*d5a0*/  LEA R58, P3, R64, R165, 0x1 ;  /* 0x000000a5403a7211 */ /* 0x000fe400078608ff */
[-C--:B------:R-:W-:Y:S02]  /*d5b0*/  LEA.HI.X.SX32 R55, R60, R167.reuse, 0x1, P1 ;  /* 0x000000a73c377211 */ /* 0x080fe400008f0eff */
[----:B------:R-:W-:Y:S02]  /*d5c0*/  LEA.HI.X.SX32 R59, R64, R167, 0x1, P3 ;  /* 0x000000a7403b7211 */ /* 0x000fe400018f0eff */
[-C--:B------:R-:W-:Y:S02]  /*d5d0*/  LEA R60, P1, R66, R165.reuse, 0x1 ;  /* 0x000000a5423c7211 */ /* 0x080fe400078208ff */
[----:B------:R-:W-:-:S02]  /*d5e0*/  LEA R64, P3, R84, R165, 0x1 ;  /* 0x000000a554407211 */ /* 0x000fc400078608ff */
[-C--:B------:R-:W-:Y:S02]  /*d5f0*/  LEA.HI.X.SX32 R61, R66, R167.reuse, 0x1, P1 ;  /* 0x000000a7423d7211 */ /* 0x080fe400008f0eff */
[----:B------:R-:W-:Y:S02]  /*d600*/  LEA.HI.X.SX32 R65, R84, R167, 0x1, P3 ;  /* 0x000000a754417211 */ /* 0x000fe400018f0eff */
[-C--:B------:R-:W-:Y:S02]  /*d610*/  LEA R66, P3, R90, R165.reuse, 0x1 ;  /* 0x000000a55a427211 */ /* 0x080fe400078608ff */
[----:B------:R-:W-:Y:S02]  /*d620*/  LEA R56, P2, R62, R165, 0x1 ;  /* 0x000000a53e387211 */ /* 0x000fe400078408ff */
[-C--:B------:R-:W-:Y:S01]  /*d630*/  LEA.HI.X.SX32 R67, R90, R167.reuse, 0x1, P3 ;  /* 0x000000a75a437211 */ /* 0x080fe200018f0eff */
[----:B------:R-:W-:Y:S01]  /*d640*/  IMAD R90, R3, 0x2, R124 ;  /* 0x00000002035a7824 */ /* 0x000fe200078e027c */
[----:B------:R-:W-:-:S02]  /*d650*/  LEA.HI.X.SX32 R57, R62, R167, 0x1, P2 ;  /* 0x000000a73e397211 */ /* 0x000fc400010f0eff */
[-C--:B------:R-:W-:Y:S01]  /*d660*/  LEA R62, P2, R68, R165.reuse, 0x1 ;  /* 0x000000a5443e7211 */ /* 0x080fe200078408ff */
[----:B------:R-:W-:Y:S01]  /*d670*/  STS.128 [R2], R20 ;  /* 0x0000001402007388 */ /* 0x000fe20000000c00 */
[C---:B------:R-:W-:Y:S02]  /*d680*/  LEA R126, R3.reuse, R90, 0x1 ;  /* 0x0000005a037e7211 */ /* 0x040fe400078e08ff */
[----:B------:R-:W-:Y:S01]  /*d690*/  LEA R72, P3, R96, R165, 0x1 ;  /* 0x000000a560487211 */ /* 0x000fe200078608ff */
[----:B------:R-:W-:Y:S01]  /*d6a0*/  STS.128 [R2+0x800], R24 ;  /* 0x0008001802007388 */ /* 0x000fe20000000c00 */
[C---:B------:R-:W-:Y:S02]  /*d6b0*/  LEA R128, R3.reuse, R126, 0x1 ;  /* 0x0000007e03807211 */ /* 0x040fe400078e08ff */
[-C--:B------:R-:W-:Y:S01]  /*d6c0*/  LEA.HI.X.SX32 R63, R68, R167.reuse, 0x1, P2 ;  /* 0x000000a7443f7211 */ /* 0x080fe200010f0eff */
[----:B------:R-:W-:Y:S01]  /*d6d0*/  BAR.SYNC.DEFER_BLOCKING 0x0 ;  /* 0x0000000000007b1d */ /* 0x000fe20000010000 */
[----:B------:R-:W-:Y:S01]  /*d6e0*/  LEA.HI.X.SX32 R73, R96, R167, 0x1, P3 ;  /* 0x000000a760497211 */ /* 0x000fe200018f0eff */
[----:B------:R-:W-:Y:S01]  /*d6f0*/  IMAD R130, R3, 0x2, R128 ;  /* 0x0000000203827824 */ /* 0x000fe200078e0280 */
[----:B------:R-:W-:-:S02]  /*d700*/  LEA R70, P1, R86, R165, 0x1 ;  /* 0x000000a556467211 */ /* 0x000fc400078208ff */
[-C--:B------:R-:W-:Y:S02]  /*d710*/  LEA R68, P2, R88, R165.reuse, 0x1 ;  /* 0x000000a558447211 */ /* 0x080fe400078408ff */
[C---:B------:R-:W-:Y:S02]  /*d720*/  LEA R132, R3.reuse, R130, 0x1 ;  /* 0x0000008203847211 */ /* 0x040fe400078e08ff */
[----:B------:R-:W-:Y:S02]  /*d730*/  LEA R80, P3, R102, R165, 0x1 ;  /* 0x000000a566507211 */ /* 0x000fe400078608ff */
[C---:B------:R-:W-:Y:S02]  /*d740*/  LEA R134, R3.reuse, R132, 0x1 ;  /* 0x0000008403867211 */ /* 0x040fe400078e08ff */
[-C--:B------:R-:W-:Y:S02]  /*d750*/  LEA.HI.X.SX32 R71, R86, R167.reuse, 0x1, P1 ;  /* 0x000000a756477211 */ /* 0x080fe400008f0eff */
[-C--:B------:R-:W-:Y:S01]  /*d760*/  LEA.HI.X.SX32 R69, R88, R167.reuse, 0x1, P2 ;  /* 0x000000a758457211 */ /* 0x080fe200010f0eff */
[----:B------:R-:W-:Y:S01]  /*d770*/  IMAD R136, R3, 0x2, R134 ;  /* 0x0000000203887824 */ /* 0x000fe200078e0286 */
[----:B------:R-:W-:-:S02]  /*d780*/  LEA.HI.X.SX32 R81, R102, R167, 0x1, P3 ;  /* 0x000000a766517211 */ /* 0x000fc400018f0eff */
[-C--:B------:R-:W-:Y:S02]  /*d790*/  LEA R76, P1, R92, R165.reuse, 0x1 ;  /* 0x000000a55c4c7211 */ /* 0x080fe400078208ff */
[C---:B------:R-:W-:Y:S02]  /*d7a0*/  LEA R138, R3.reuse, R136, 0x1 ;  /* 0x00000088038a7211 */ /* 0x040fe400078e08ff */
[-C--:B------:R-:W-:Y:S01]  /*d7b0*/  LEA R74, P2, R94, R165.reuse, 0x1 ;  /* 0x000000a55e4a7211 */ /* 0x080fe200078408ff */
[----:B------:R-:W3:Y:S01]  /*d7c0*/  LDS.128 R20, [R0+UR7] ;  /* 0x0000000700147984 */ /* 0x000ee20008000c00 */
[----:B------:R-:W-:Y:S02]  /*d7d0*/  LEA R86, P3, R108, R165, 0x1 ;  /* 0x000000a56c567211 */ /* 0x000fe400078608ff */
[----:B------:R-:W-:Y:S01]  /*d7e0*/  LEA R140, R3, R138, 0x1 ;  /* 0x0000008a038c7211 */ /* 0x000fe200078e08ff */
[----:B0-----:R0:W-:Y:S01]  /*d7f0*/  STG.E.U16 desc[UR18][R36.64], R16 ;  /* 0x0000001024007986 */ /* 0x0011e2000c101512 */
[----:B------:R-:W-:-:S02]  /*d800*/  LEA.HI.X.SX32 R77, R92, R167, 0x1, P1 ;  /* 0x000000a75c4d7211 */ /* 0x000fc400008f0eff */
[-C--:B------:R-:W-:Y:S01]  /*d810*/  LEA.HI.X.SX32 R75, R94, R167.reuse, 0x1, P2 ;  /* 0x000000a75e4b7211 */ /* 0x080fe200010f0eff */
[----:B------:R-:W-:Y:S01]  /*d820*/  IMAD R142, R3, 0x2, R140 ;  /* 0x00000002038e7824 */ /* 0x000fe200078e028c */
[----:B------:R-:W-:Y:S02]  /*d830*/  LEA.HI.X.SX32 R87, R108, R167, 0x1, P3 ;  /* 0x000000a76c577211 */ /* 0x000fe400018f0eff */
[-C--:B------:R-:W-:Y:S02]  /*d840*/  LEA R78, P1, R98, R165.reuse, 0x1 ;  /* 0x000000a5624e7211 */ /* 0x080fe400078208ff */
[-C--:B------:R-:W-:Y:S02]  /*d850*/  LEA R82, P2, R100, R165.reuse, 0x1 ;  /* 0x000000a564527211 */ /* 0x080fe400078408ff */
[----:B------:R-:W-:Y:S02]  /*d860*/  LEA R92, P3, R114, R165, 0x1 ;  /* 0x000000a5725c7211 */ /* 0x000fe400078608ff */
[----:B------:R-:W-:-:S02]  /*d870*/  LEA.HI.X.SX32 R79, R98, R167, 0x1, P1 ;  /* 0x000000a7624f7211 */ /* 0x000fc400008f0eff */
[-C--:B------:R-:W-:Y:S02]  /*d880*/  LEA.HI.X.SX32 R83, R100, R167.reuse, 0x1, P2 ;  /* 0x000000a764537211 */ /* 0x080fe400010f0eff */
[----:B------:R-:W-:Y:S02]  /*d890*/  LEA.HI.X.SX32 R93, R114, R167, 0x1, P3 ;  /* 0x000000a7725d7211 */ /* 0x000fe400018f0eff */
[-C--:B------:R-:W-:Y:S02]  /*d8a0*/  LEA R84, P2, R106, R165.reuse, 0x1 ;  /* 0x000000a56a547211 */ /* 0x080fe400078408ff */
[----:B------:R-:W-:Y:S02]  /*d8b0*/  LEA R98, P3, R120, R165, 0x1 ;  /* 0x000000a578627211 */ /* 0x000fe400078608ff */
[----:B------:R-:W-:Y:S02]  /*d8c0*/  LEA R144, R3, R142, 0x1 ;  /* 0x0000008e03907211 */ /* 0x000fe400078e08ff */
[----:B------:R-:W-:-:S02]  /*d8d0*/  LEA.HI.X.SX32 R85, R106, R167, 0x1, P2 ;  /* 0x000000a76a557211 */ /* 0x000fc400010f0eff */
[----:B------:R-:W-:Y:S02]  /*d8e0*/  LEA.HI.X.SX32 R99, R120, R167, 0x1, P3 ;  /* 0x000000a778637211 */ /* 0x000fe400018f0eff */
[C---:B------:R-:W-:Y:S02]  /*d8f0*/  LEA R106, P3, R90.reuse, R165, 0x1 ;  /* 0x000000a55a6a7211 */ /* 0x040fe400078608ff */
[C---:B------:R-:W-:Y:S02]  /*d900*/  LEA R146, R3.reuse, R144, 0x1 ;  /* 0x0000009003927211 */ /* 0x040fe400078e08ff */
[----:B------:R-:W-:Y:S02]  /*d910*/  LEA.HI.X.SX32 R107, R90, R167, 0x1, P3 ;  /* 0x000000a75a6b7211 */ /* 0x000fe400018f0eff */
[-C--:B------:R-:W-:Y:S01]  /*d920*/  LEA R88, P1, R104, R165.reuse, 0x1 ;  /* 0x000000a568587211 */ /* 0x080fe200078208ff */
[----:B------:R-:W-:Y:S01]  /*d930*/  IMAD R90, R3, 0x2, R146 ;  /* 0x00000002035a7824 */ /* 0x000fe200078e0292 */
[----:B------:R-:W-:-:S02]  /*d940*/  LEA R94, P2, R112, R165, 0x1 ;  /* 0x000000a5705e7211 */ /* 0x000fc400078408ff */
[----:B------:R-:W-:Y:S02]  /*d950*/  LEA.HI.X.SX32 R89, R104, R167, 0x1, P1 ;  /* 0x000000a768597211 */ /* 0x000fe400008f0eff */
[C---:B------:R-:W-:Y:S02]  /*d960*/  LEA R148, R3.reuse, R90, 0x1 ;  /* 0x0000005a03947211 */ /* 0x040fe400078e08ff */
[----:B------:R-:W-:Y:S02]  /*d970*/  LEA R96, P1, R110, R165, 0x1 ;  /* 0x000000a56e607211 */ /* 0x000fe400078208ff */
[C---:B------:R-:W-:Y:S02]  /*d980*/  LEA R150, R3.reuse, R148, 0x1 ;  /* 0x0000009403967211 */ /* 0x040fe400078e08ff */
[----:B------:R-:W-:Y:S02]  /*d990*/  LEA.HI.X.SX32 R95, R112, R167, 0x1, P2 ;  /* 0x000000a7705f7211 */ /* 0x000fe400010f0eff */
[-C--:B------:R-:W-:Y:S01]  /*d9a0*/  LEA R100, P2, R118, R165.reuse, 0x1 ;  /* 0x000000a576647211 */ /* 0x080fe200078408ff */
[----:B------:R-:W-:Y:S01]  /*d9b0*/  IMAD R152, R3, 0x2, R150 ;  /* 0x0000000203987824 */ /* 0x000fe200078e0296 */
[----:B------:R-:W-:-:S02]  /*d9c0*/  LEA R112, P3, R130, R165, 0x1 ;  /* 0x000000a582707211 */ /* 0x000fc400078608ff */
[----:B------:R-:W-:Y:S02]  /*d9d0*/  LEA.HI.X.SX32 R97, R110, R167, 0x1, P1 ;  /* 0x000000a76e617211 */ /* 0x000fe400008f0eff */
[----:B------:R-:W-:Y:S02]  /*d9e0*/  LEA R154, R3, R152, 0x1 ;  /* 0x00000098039a7211 */ /* 0x000fe400078e08ff */
[----:B------:R-:W-:Y:S02]  /*d9f0*/  LEA R102, P1, R116, R165, 0x1 ;  /* 0x000000a574667211 */ /* 0x000fe400078208ff */
[-C--:B------:R-:W-:Y:S02]  /*da00*/  LEA.HI.X.SX32 R101, R118, R167.reuse, 0x1, P2 ;  /* 0x000000a776657211 */ /* 0x080fe400010f0eff */
[----:B------:R-:W-:Y:S02]  /*da10*/  LEA.HI.X.SX32 R113, R130, R167, 0x1, P3 ;  /* 0x000000a782717211 */ /* 0x000fe400018f0eff */
[----:B------:R-:W-:-:S02]  /*da20*/  LEA R108, P2, R124, R165, 0x1 ;  /* 0x000000a57c6c7211 */ /* 0x000fc400078408ff */
[----:B------:R-:W-:Y:S02]  /*da30*/  LEA R118, P3, R136, R165, 0x1 ;  /* 0x000000a588767211 */ /* 0x000fe400078608ff */
[C---:B------:R-:W-:Y:S02]  /*da40*/  LEA R156, R3.reuse, R154, 0x1 ;  /* 0x0000009a039c7211 */ /* 0x040fe400078e08ff */
[----:B------:R-:W-:Y:S02]  /*da50*/  LEA.HI.X.SX32 R103, R116, R167, 0x1, P1 ;  /* 0x000000a774677211 */ /* 0x000fe400008f0eff */
[----:B------:R-:W-:Y:S01]  /*da60*/  LEA R104, P1, R122, R165, 0x1 ;  /* 0x000000a57a687211 */ /* 0x000fe200078208ff */
[----:B------:R-:W-:Y:S01]  /*da70*/  IMAD R158, R3, 0x2, R156 ;  /* 0x00000002039e7824 */ /* 0x000fe200078e029c */
[-C--:B------:R-:W-:Y:S02]  /*da80*/  LEA.HI.X.SX32 R109, R124, R167.reuse, 0x1, P2 ;  /* 0x000000a77c6d7211 */ /* 0x080fe400010f0eff */
[----:B------:R-:W-:-:S02]  /*da90*/  LEA.HI.X.SX32 R119, R136, R167, 0x1, P3 ;  /* 0x000000a788777211 */ /* 0x000fc400018f0eff */
[----:B------:R-:W-:Y:S02]  /*daa0*/  LEA R124, P3, R142, R165, 0x1 ;  /* 0x000000a58e7c7211 */ /* 0x000fe400078608ff */
[----:B------:R-:W-:Y:S02]  /*dab0*/  LEA.HI.X.SX32 R105, R122, R167, 0x1, P1 ;  /* 0x000000a77a697211 */ /* 0x000fe400008f0eff */
[-C--:B------:R-:W-:Y:S02]  /*dac0*/  LEA R110, P2, R128, R165.reuse, 0x1 ;  /* 0x000000a5806e7211 */ /* 0x080fe400078408ff */
[----:B------:R-:W-:Y:S02]  /*dad0*/  LEA R114, P1, R126, R165, 0x1 ;  /* 0x000000a57e727211 */ /* 0x000fe400078208ff */
[----:B------:R-:W-:Y:S02]  /*dae0*/  LEA.HI.X.SX32 R125, R142, R167, 0x1, P3 ;  /* 0x000000a78e7d7211 */ /* 0x000fe400018f0eff */
[----:B------:R-:W-:-:S02]  /*daf0*/  LEA R130, P3, R90, R165, 0x1 ;  /* 0x000000a55a827211 */ /* 0x000fc400078608ff */
[----:B------:R-:W-:Y:S02]  /*db00*/  LEA R160, R3, R158, 0x1 ;  /* 0x0000009e03a07211 */ /* 0x000fe400078e08ff */
[-C--:B------:R-:W-:Y:S02]  /*db10*/  LEA.HI.X.SX32 R111, R128, R167.reuse, 0x1, P2 ;  /* 0x000000a7806f7211 */ /* 0x080fe400010f0eff */
[----:B------:R-:W-:Y:S02]  /*db20*/  LEA.HI.X.SX32 R115, R126, R167, 0x1, P1 ;  /* 0x000000a77e737211 */ /* 0x000fe400008f0eff */
[-C--:B------:R-:W-:Y:S02]  /*db30*/  LEA R116, P2, R134, R165.reuse, 0x1 ;  /* 0x000000a586747211 */ /* 0x080fe400078408ff */
[----:B------:R-:W-:Y:S02]  /*db40*/  LEA R120, P1, R132, R165, 0x1 ;  /* 0x000000a584787211 */ /* 0x000fe400078208ff */
[----:B------:R-:W-:-:S02]  /*db50*/  LEA.HI.X.SX32 R131, R90, R167, 0x1, P3 ;  /* 0x000000a75a837211 */ /* 0x000fc400018f0eff */
[C---:B------:R-:W-:Y:S02]  /*db60*/  LEA R90, R3.reuse, R160, 0x1 ;  /* 0x000000a0035a7211 */ /* 0x040fe400078e08ff */
[-C--:B------:R-:W-:Y:S02]  /*db70*/  LEA.HI.X.SX32 R117, R134, R167.reuse, 0x1, P2 ;  /* 0x000000a786757211 */ /* 0x080fe400010f0eff */
[----:B------:R-:W-:Y:S01]  /*db80*/  LEA.HI.X.SX32 R121, R132, R167, 0x1, P1 ;  /* 0x000000a784797211 */ /* 0x000fe200008f0eff */
[----:B------:R-:W-:Y:S01]  /*db90*/  IMAD R162, R3, 0x2, R90 ;  /* 0x0000000203a27824 */ /* 0x000fe200078e025a */
[-C--:B------:R-:W-:Y:S02]  /*dba0*/  LEA R126, P2, R140, R165.reuse, 0x1 ;  /* 0x000000a58c7e7211 */ /* 0x080fe400078408ff */
[----:B------:R-:W-:Y:S02]  /*dbb0*/  LEA R122, P1, R138, R165, 0x1 ;  /* 0x000000a58a7a7211 */ /* 0x000fe400078208ff */
[----:B------:R-:W-:-:S02]  /*dbc0*/  LEA.HI.X.SX32 R127, R140, R167, 0x1, P2 ;  /* 0x000000a78c7f7211 */ /* 0x000fc400010f0eff */
[----:B------:R-:W-:Y:S02]  /*dbd0*/  LEA.HI.X.SX32 R123, R138, R167, 0x1, P1 ;  /* 0x000000a78a7b7211 */ /* 0x000fe400008f0eff */
[-C--:B------:R-:W-:Y:S02]  /*dbe0*/  LEA R132, P2, R146, R165.reuse, 0x1 ;  /* 0x000000a592847211 */ /* 0x080fe400078408ff */
[----:B------:R-:W-:Y:S02]  /*dbf0*/  LEA R138, P3, R152, R165, 0x1 ;  /* 0x000000a5988a7211 */ /* 0x000fe400078608ff */
[----:B------:R-:W-:Y:S02]  /*dc00*/  LEA R164, R3, R162, 0x1 ;  /* 0x000000a203a47211 */ /* 0x000fe400078e08ff */
[----:B------:R-:W-:Y:S02]  /*dc10*/  LEA.HI.X.SX32 R133, R146, R167, 0x1, P2 ;  /* 0x000000a792857211 */ /* 0x000fe400010f0eff */
[----:B------:R-:W-:-:S02]  /*dc20*/  LEA R128, P1, R144, R165, 0x1 ;  /* 0x000000a590807211 */ /* 0x000fc400078208ff */
[----:B------:R-:W-:Y:S02]  /*dc30*/  LEA R136, P2, R150, R165, 0x1 ;  /* 0x000000a596887211 */ /* 0x000fe400078408ff */
[----:B------:R-:W-:Y:S02]  /*dc40*/  LEA.HI.X.SX32 R139, R152, R167, 0x1, P3 ;  /* 0x000000a7988b7211 */ /* 0x000fe400018f0eff */
[----:B------:R-:W-:Y:S02]  /*dc50*/  LEA R140, P3, R158, R165, 0x1 ;  /* 0x000000a59e8c7211 */ /* 0x000fe400078608ff */
[----:B------:R-:W-:Y:S02]  /*dc60*/  LEA R166, R3, R164, 0x1 ;  /* 0x000000a403a67211 */ /* 0x000fe400078e08ff */
[-C--:B------:R-:W-:Y:S02]  /*dc70*/  LEA.HI.X.SX32 R129, R144, R167.reuse, 0x1, P1 ;  /* 0x000000a790817211 */ /* 0x080fe400008f0eff */
[----:B------:R-:W-:-:S02]  /*dc80*/  LEA.HI.X.SX32 R137, R150, R167, 0x1, P2 ;  /* 0x000000a796897211 */ /* 0x000fc400010f0eff */
[-C--:B------:R-:W-:Y:S02]  /*dc90*/  LEA R134, P1, R148, R165.reuse, 0x1 ;  /* 0x000000a594867211 */ /* 0x080fe400078208ff */
[----:B------:R-:W-:Y:S02]  /*dca0*/  LEA R142, P2, R156, R165, 0x1 ;  /* 0x000000a59c8e7211 */ /* 0x000fe400078408ff */
[-C--:B------:R-:W-:Y:S01]  /*dcb0*/  LEA.HI.X.SX32 R141, R158, R167.reuse, 0x1, P3 ;  /* 0x000000a79e8d7211 */ /* 0x080fe200018f0eff */
[----:B------:R-:W-:Y:S01]  /*dcc0*/  IMAD R158, R3, 0x2, R166 ;  /* 0x00000002039e7824 */ /* 0x000fe200078e02a6 */
[-C--:B------:R-:W-:Y:S02]  /*dcd0*/  LEA.HI.X.SX32 R135, R148, R167.reuse, 0x1, P1 ;  /* 0x000000a794877211 */ /* 0x080fe400008f0eff */
[----:B------:R-:W-:Y:S02]  /*dce0*/  LEA.HI.X.SX32 R143, R156, R167, 0x1, P2 ;  /* 0x000000a79c8f7211 */ /* 0x000fe400010f0eff */
[----:B------:R-:W-:-:S02]  /*dcf0*/  LEA R148, P2, R90, R165, 0x1 ;  /* 0x000000a55a947211 */ /* 0x000fc400078408ff */
[C---:B------:R-:W-:Y:S02]  /*dd00*/  LEA R168, R3.reuse, R158, 0x1 ;  /* 0x0000009e03a87211 */ /* 0x040fe400078e08ff */
[----:B------:R-:W-:Y:S02]  /*dd10*/  LEA R144, P1, R154, R165, 0x1 ;  /* 0x000000a59a907211 */ /* 0x000fe400078208ff */
[-C--:B------:R-:W-:Y:S02]  /*dd20*/  LEA.HI.X.SX32 R149, R90, R167.reuse, 0x1, P2 ;  /* 0x000000a75a957211 */ /* 0x080fe400010f0eff */
[C---:B------:R-:W-:Y:S02]  /*dd30*/  LEA R90, R3.reuse, R168, 0x1 ;  /* 0x000000a8035a7211 */ /* 0x040fe400078e08ff */
[----:B------:R-:W-:Y:S02]  /*dd40*/  LEA.HI.X.SX32 R145, R154, R167, 0x1, P1 ;  /* 0x000000a79a917211 */ /* 0x000fe400008f0eff */
[-C--:B------:R-:W-:Y:S01]  /*dd50*/  LEA R150, P1, R160, R165.reuse, 0x1 ;  /* 0x000000a5a0967211 */ /* 0x080fe200078208ff */
[----:B------:R-:W-:Y:S01]  /*dd60*/  IMAD R170, R3, 0x2, R90 ;  /* 0x0000000203aa7824 */ /* 0x000fe200078e025a */
[----:B------:R-:W-:-:S02]  /*dd70*/  LEA R146, P3, R162, R165, 0x1 ;  /* 0x000000a5a2927211 */ /* 0x000fc400078608ff */
[----:B------:R-:W-:Y:S02]  /*dd80*/  LEA.HI.X.SX32 R151, R160, R167, 0x1, P1 ;  /* 0x000000a7a0977211 */ /* 0x000fe400008f0eff */
[----:B------:R-:W-:Y:S02]  /*dd90*/  LEA R152, P1, R164, R165, 0x1 ;  /* 0x000000a5a4987211 */ /* 0x000fe400078208ff */
[----:B------:R-:W-:Y:S02]  /*dda0*/  LEA R3, R3, R170, 0x1 ;  /* 0x000000aa03037211 */ /* 0x000fe400078e08ff */
[----:B------:R-:W-:Y:S02]  /*ddb0*/  LEA.HI.X.SX32 R147, R162, R167, 0x1, P3 ;  /* 0x000000a7a2937211 */ /* 0x000fe400018f0eff */
[-C--:B------:R-:W-:Y:S02]  /*ddc0*/  LEA R156, P2, R166, R165.reuse, 0x1 ;  /* 0x000000a5a69c7211 */ /* 0x080fe400078408ff */
[----:B------:R-:W-:-:S02]  /*ddd0*/  LEA R154, P3, R158, R165, 0x1 ;  /* 0x000000a59e9a7211 */ /* 0x000fc400078608ff */
[----:B------:R-:W-:Y:S02]  /*dde0*/  LEA.HI.X.SX32 R153, R164, R167, 0x1, P1 ;  /* 0x000000a7a4997211 */ /* 0x000fe400008f0eff */
[----:B------:R-:W-:Y:S02]  /*ddf0*/  LEA R164, P4, R3, R165, 0x1 ;  /* 0x000000a503a47211 */ /* 0x000fe400078808ff */
[-C--:B------:R-:W-:Y:S02]  /*de00*/  LEA.HI.X.SX32 R157, R166, R167.reuse, 0x1, P2 ;  /* 0x000000a7a69d7211 */ /* 0x080fe400010f0eff */
[----:B------:R-:W-:Y:S02]  /*de10*/  LEA.HI.X.SX32 R155, R158, R167, 0x1, P3 ;  /* 0x000000a79e9b7211 */ /* 0x000fe400018f0eff */
[-C--:B------:R-:W-:Y:S02]  /*de20*/  LEA R162, P1, R168, R165.reuse, 0x1 ;  /* 0x000000a5a8a27211 */ /* 0x080fe400078208ff */
[----:B------:R-:W-:-:S02]  /*de30*/  LEA R158, P2, R90, R165, 0x1 ;  /* 0x000000a55a9e7211 */ /* 0x000fc400078408ff */
[----:B------:R-:W-:Y:S02]  /*de40*/  LEA R160, P3, R170, R165, 0x1 ;  /* 0x000000a5aaa07211 */ /* 0x000fe400078608ff */
[----:B------:R-:W-:Y:S02]  /*de50*/  LEA.HI.X.SX32 R165, R3, R167, 0x1, P4 ;  /* 0x000000a703a57211 */ /* 0x000fe400020f0eff */
[----:B------:R-:W-:Y:S02]  /*de60*/  PRMT R3, R16, 0x7632, R3 ;  /* 0x0000763210037816 */ /* 0x000fe40000000003 */
[----:B0-----:R-:W-:Y:S02]  /*de70*/  PRMT R37, R17, 0x7632, R37 ;  /* 0x0000763211257816 */ /* 0x001fe40000000025 */
[----:B-1----:R-:W-:Y:S01]  /*de80*/  PRMT R27, R8, 0x7632, R27 ;  /* 0x00007632081b7816 */ /* 0x002fe2000000001b */
[----:B------:R0:W-:Y:S01]  /*de90*/  STG.E.U16 desc[UR18][R38.64], R3 ;  /* 0x0000000326007986 */ /* 0x0001e2000c101512 */
[----:B------:R-:W-:-:S02]  /*dea0*/  PRMT R2, R9, 0x7632, R2 ;  /* 0x0000763209027816 */ /* 0x000fc40000000002 */
[----:B------:R-:W-:Y:S01]  /*deb0*/  PRMT R16, R11, 0x7632, R16 ;  /* 0x000076320b107816 */ /* 0x000fe20000000010 */
[----:B------:R1:W-:Y:S01]  /*dec0*/  STG.E.U16 desc[UR18][R40.64], R17 ;  /* 0x0000001128007986 */ /* 0x0003e2000c101512 */
[-C--:B------:R-:W-:Y:S02]  /*ded0*/  LEA.HI.X.SX32 R163, R168, R167.reuse, 0x1, P1 ;  /* 0x000000a7a8a37211 */ /* 0x080fe400008f0eff */
[-C--:B------:R-:W-:Y:S01]  /*dee0*/  LEA.HI.X.SX32 R159, R90, R167.reuse, 0x1, P2 ;  /* 0x000000a75a9f7211 */ /* 0x080fe200010f0eff */
[----:B------:R4:W-:Y:S01]  /*def0*/  STG.E.U16 desc[UR18][R42.64], R37 ;  /* 0x000000252a007986 */ /* 0x0009e2000c101512 */
[----:B------:R-:W-:Y:S02]  /*df00*/  LEA.HI.X.SX32 R161, R170, R167, 0x1, P3 ;  /* 0x000000a7aaa17211 */ /* 0x000fe400018f0eff */
[----:B0-----:R-:W-:Y:S01]  /*df10*/  PRMT R39, R18, 0x7632, R39 ;  /* 0x0000763212277816 */ /* 0x001fe20000000027 */
[----:B------:R-:W-:Y:S01]  /*df20*/  STG.E.U16 desc[UR18][R44.64], R18 ;  /* 0x000000122c007986 */ /* 0x000fe2000c101512 */
[----:B------:R-:W-:-:S02]  /*df30*/  PRMT R3, R10, 0x7632, R3 ;  /* 0x000076320a037816 */ /* 0x000fc40000000003 */
[----:B-1----:R-:W-:Y:S01]  /*df40*/  PRMT R41, R19, 0x7632, R41 ;  /* 0x0000763213297816 */ /* 0x002fe20000000029 */
[----:B------:R0:W-:Y:S01]  /*df50*/  STG.E.U16 desc[UR18][R46.64], R39 ;  /* 0x000000272e007986 */ /* 0x0001e2000c101512 */
[----:B--2---:R-:W-:Y:S02]  /*df60*/  PRMT R40, R31, 0x7632, R40 ;  /* 0x000076321f287816 */ /* 0x004fe40000000028 */
[----:B----4-:R-:W-:Y:S01]  /*df70*/  PRMT R37, R29, 0x7632, R37 ;  /* 0x000076321d257816 */ /* 0x010fe20000000025 */
[----:B------:R1:W-:Y:S01]  /*df80*/  STG.E.U16 desc[UR18][R50.64], R19 ;  /* 0x0000001332007986 */ /* 0x0003e2000c101512 */
[----:B---3--:R-:W-:-:S03]  /*df90*/  PRMT R42, R20, 0x7632, R42 ;  /* 0x00007632142a7816 */ /* 0x008fc6000000002a */
[----:B------:R2:W-:Y:S04]  /*dfa0*/  STG.E.U16 desc[UR18][R52.64], R41 ;  /* 0x0000002934007986 */ /* 0x0005e8000c101512 */
[----:B------:R3:W-:Y:S01]  /*dfb0*/  STG.E.U16 desc[UR18][R48.64], R8 ;  /* 0x0000000830007986 */ /* 0x0007e2000c101512 */
[----:B0-----:R-:W-:Y:S02]  /*dfc0*/  PRMT R39, R30, 0x7632, R39 ;  /* 0x000076321e277816 */ /* 0x001fe40000000027 */
[----:B------:R-:W-:Y:S01]  /*dfd0*/  PRMT R46, R22, 0x7632, R46 ;  /* 0x00007632162e7816 */ /* 0x000fe2000000002e */
[----:B------:R0:W-:Y:S01]  /*dfe0*/  STG.E.U16 desc[UR18][R54.64], R27 ;  /* 0x0000001b36007986 */ /* 0x0001e2000c101512 */
[----:B-1----:R-:W-:-:S03]  /*dff0*/  PRMT R50, R23, 0x7632, R50 ;  /* 0x0000763217327816 */ /* 0x002fc60000000032 */
[----:B------:R-:W-:Y:S01]  /*e000*/  STG.E.U16 desc[UR18][R56.64], R9 ;  /* 0x0000000938007986 */ /* 0x000fe2000c101512 */
[----:B--2---:R-:W-:Y:S02]  /*e010*/  PRMT R52, R4, 0x7632, R52 ;  /* 0x0000763204347816 */ /* 0x004fe40000000034 */
[----:B------:R-:W-:Y:S01]  /*e020*/  PRMT R53, R5, 0x7632, R53 ;  /* 0x0000763205357816 */ /* 0x000fe20000000035 */
[----:B------:R1:W-:Y:S01]  /*e030*/  STG.E.U16 desc[UR18][R58.64], R2 ;  /* 0x000000023a007986 */ /* 0x0003e2000c101512 */
[----:B---3--:R-:W-:Y:S02]  /*e040*/  PRMT R8, R28, 0x7632, R8 ;  /* 0x000076321c087816 */ /* 0x008fe40000000008 */
[----:B------:R-:W-:Y:S01]  /*e050*/  PRMT R48, R21, 0x7632, R48 ;  /* 0x0000763215307816 */ /* 0x000fe20000000030 */
[----:B------:R2:W-:Y:S01]  /*e060*/  STG.E.U16 desc[UR18][R60.64], R10 ;  /* 0x0000000a3c007986 */ /* 0x0005e2000c101512 */
[----:B0-----:R-:W-:-:S03]  /*e070*/  PRMT R55, R6, 0x7632, R55 ;  /* 0x0000763206377816 */ /* 0x001fc60000000037 */
[----:B------:R0:W-:Y:S04]  /*e080*/  STG.E.U16 desc[UR18][R62.64], R3 ;  /* 0x000000033e007986 */ /* 0x0001e8000c101512 */
[----:B------:R3:W-:Y:S01]  /*e090*/  STG.E.U16 desc[UR18][R64.64], R11 ;  /* 0x0000000b40007986 */ /* 0x0007e2000c101512 */
[----:B-1----:R-:W-:-:S03]  /*e0a0*/  PRMT R59, R12, 0x7632, R59 ;  /* 0x000076320c3b7816 */ /* 0x002fc6000000003b */
[----:B------:R1:W-:Y:S01]  /*e0b0*/  STG.E.U16 desc[UR18][R70.64], R16 ;  /* 0x0000001046007986 */ /* 0x0003e2000c101512 */
[----:B--2---:R-:W-:-:S03]  /*e0c0*/  PRMT R60, R7, 0x7632, R60 ;  /* 0x00007632073c7816 */ /* 0x004fc6000000003c */
[----:B------:R2:W-:Y:S01]  /*e0d0*/  STG.E.U16 desc[UR18][R68.64], R28 ;  /* 0x0000001c44007986 */ /* 0x0005e2000c101512 */
[----:B0-----:R-:W-:Y:S02]  /*e0e0*/  PRMT R63, R13, 0x7632, R63 ;  /* 0x000076320d3f7816 */ /* 0x001fe4000000003f */
[----:B------:R-:W-:Y:S01]  /*e0f0*/  SHF.L.U32 R3, R169, 0x2, RZ ;  /* 0x00000002a9037819 */ /* 0x000fe200000006ff */
[----:B------:R-:W-:Y:S01]  /*e100*/  STG.E.U16 desc[UR18][R66.64], R8 ;  /* 0x0000000842007986 */ /* 0x000fe2000c101512 */
[----:B---3--:R-:W-:Y:S02]  /*e110*/  PRMT R64, R14, 0x7632, R64 ;  /* 0x000076320e407816 */ /* 0x008fe40000000040 */
[----:B------:R-:W-:Y:S01]  /*e120*/  PRMT R65, R15, 0x7632, R65 ;  /* 0x000076320f417816 */ /* 0x000fe20000000041 */
[----:B------:R0:W3:Y:S01]  /*e130*/  LDS.128 R8, [R0+UR7+0x1000] ;  /* 0x0010000700087984 */ /* 0x0000e20008000c00 */
[----:B-1----:R-:W-:-:S03]  /*e140*/  PRMT R70, R34, 0x7632, R70 ;  /* 0x0000763222467816 */ /* 0x002fc60000000046 */
[----:B------:R-:W-:Y:S01]  /*e150*/  STG.E.U16 desc[UR18][R76.64], R29 ;  /* 0x0000001d4c007986 */ /* 0x000fe2000c101512 */
[----:B--2---:R-:W-:-:S03]  /*e160*/  PRMT R68, R32, 0x7632, R68 ;  /* 0x0000763220447816 */ /* 0x004fc60000000044 */
[----:B------:R1:W-:Y:S01]  /*e170*/  STG.E.U16 desc[UR18][R74.64], R37 ;  /* 0x000000254a007986 */ /* 0x0003e2000c101512 */
[----:B0-----:R-:W-:-:S03]  /*e180*/  LOP3.LUT R0, R172, 0xff, RZ, 0xc0, !PT ;  /* 0x000000ffac007812 */ /* 0x001fc600078ec0ff */
[----:B------:R0:W-:Y:S01]  /*e190*/  STG.E.U16 desc[UR18][R72.64], R30 ;  /* 0x0000001e48007986 */ /* 0x0001e2000c101512 */
[----:B------:R-:W-:Y:S01]  /*e1a0*/  ISETP.GE.U32.AND P1, PT, R0, 0x80, PT ;  /* 0x000000800000780c */ /* 0x000fe20003f26070 */
[----:B------:R-:W-:Y:S02]  /*e1b0*/  IMAD.HI R0, R169, 0x4, RZ ;  /* 0x00000004a9007827 */ /* 0x000fe400078e02ff */
[----:B------:R2:W-:Y:S04]  /*e1c0*/  STG.E.U16 desc[UR18][R78.64], R39 ;  /* 0x000000274e007986 */ /* 0x0005e8000c101512 */
[----:B------:R4:W-:Y:S01]  /*e1d0*/  STG.E.U16 desc[UR18][R82.64], R31 ;  /* 0x0000001f52007986 */ /* 0x0009e2000c101512 */
[----:B-1----:R-:W-:-:S03]  /*e1e0*/  PRMT R74, R35, 0x7632, R74 ;  /* 0x00007632234a7816 */ /* 0x002fc6000000004a */
[----:B------:R-:W-:Y:S01]  /*e1f0*/  STG.E.U16 desc[UR18][R80.64], R40 ;  /* 0x0000002850007986 */ /* 0x000fe2000c101512 */
[----:B0-----:R-:W-:-:S03]  /*e200*/  PRMT R72, R33, 0x7632, R72 ;  /* 0x0000763221487816 */ /* 0x001fc60000000048 */
[----:B------:R-:W-:Y:S04]  /*e210*/  STG.E.U16 desc[UR18][R88.64], R20 ;  /* 0x0000001458007986 */ /* 0x000fe8000c101512 */
[----:B------:R-:W-:Y:S04]  /*e220*/  STG.E.U16 desc[UR18][R84.64], R42 ;  /* 0x0000002a54007986 */ /* 0x000fe8000c101512 */
[----:B------:R-:W-:Y:S04]  /*e230*/  STG.E.U16 desc[UR18][R86.64], R21 ;  /* 0x0000001556007986 */ /* 0x000fe8000c101512 */
[----:B------:R-:W-:Y:S01]  /*e240*/  STG.E.U16 desc[UR18][R96.64], R48 ;  /* 0x0000003060007986 */ /* 0x000fe2000c101512 */
[----:B---3--:R-:W-:-:S02]  /*e250*/  PRMT R76, R8, 0x7632, R76 ;  /* 0x00007632084c7816 */ /* 0x008fc4000000004c */
[----:B------:R-:W-:Y:S01]  /*e260*/  PRMT R77, R9, 0x7632, R77 ;  /* 0x00007632094d7816 */ /* 0x000fe2000000004d */
[----:B------:R-:W-:Y:S01]  /*e270*/  STG.E.U16 desc[UR18][R94.64], R22 ;  /* 0x000000165e007986 */ /* 0x000fe2000c101512 */
[----:B--2---:R-:W-:Y:S02]  /*e280*/  PRMT R79, R10, 0x7632, R79 ;  /* 0x000076320a4f7816 */ /* 0x004fe4000000004f */
[----:B----4-:R-:W-:Y:S01]  /*e290*/  PRMT R82, R11, 0x7632, R82 ;  /* 0x000076320b527816 */ /* 0x010fe20000000052 */
[----:B------:R-:W-:Y:S04]  /*e2a0*/  STG.E.U16 desc[UR18][R92.64], R46 ;  /* 0x0000002e5c007986 */ /* 0x000fe8000c101512 */
[----:B------:R-:W-:Y:S04]  /*e2b0*/  STG.E.U16 desc[UR18][R102.64], R23 ;  /* 0x0000001766007986 */ /* 0x000fe8000c101512 */
[----:B------:R-:W-:Y:S04]  /*e2c0*/  STG.E.U16 desc[UR18][R100.64], R50 ;  /* 0x0000003264007986 */ /* 0x000fe8000c101512 */
[----:B------:R-:W-:Y:S04]  /*e2d0*/  STG.E.U16 desc[UR18][R98.64], R4 ;  /* 0x0000000462007986 */ /* 0x000fe8000c101512 */
[----:B------:R-:W-:Y:S04]  /*e2e0*/  STG.E.U16 desc[UR18][R104.64], R52 ;  /* 0x0000003468007986 */ /* 0x000fe8000c101512 */
[----:B------:R0:W-:Y:S04]  /*e2f0*/  STG.E.U16 desc[UR18][R108.64], R5 ;  /* 0x000000056c007986 */ /* 0x0001e8000c101512 */
[----:B------:R-:W-:Y:S04]  /*e300*/  STG.E.U16 desc[UR18][R106.64], R53 ;  /* 0x000000356a007986 */ /* 0x000fe8000c101512 */
[----:B------:R-:W-:Y:S04]  /*e310*/  STG.E.U16 desc[UR18][R114.64], R6 ;  /* 0x0000000672007986 */ /* 0x000fe8000c101512 */
[----:B------:R-:W-:Y:S01]  /*e320*/  STG.E.U16 desc[UR18][R110.64], R55 ;  /* 0x000000376e007986 */ /* 0x000fe2000c101512 */
[----:B0-----:R-:W0:Y:S03]  /*e330*/  LDC.64 R4, c[0x0][0x3a0] ;  /* 0x0000e800ff047b82 */ /* 0x001e260000000a00 */
[----:B------:R-:W-:Y:S04]  /*e340*/  STG.E.U16 desc[UR18][R112.64], R7 ;  /* 0x0000000770007986 */ /* 0x000fe8000c101512 */
[----:B------:R-:W-:Y:S04]  /*e350*/  STG.E.U16 desc[UR18][R120.64], R60 ;  /* 0x0000003c78007986 */ /* 0x000fe8000c101512 */
[----:B------:R-:W-:Y:S04]  /*e360*/  STG.E.U16 desc[UR18][R116.64], R12 ;  /* 0x0000000c74007986 */ /* 0x000fe8000c101512 */
[----:B------:R-:W-:Y:S04]  /*e370*/  STG.E.U16 desc[UR18][R118.64], R59 ;  /* 0x0000003b76007986 */ /* 0x000fe8000c101512 */
[----:B------:R-:W-:Y:S04]  /*e380*/  STG.E.U16 desc[UR18][R122.64], R13 ;  /* 0x0000000d7a007986 */ /* 0x000fe8000c101512 */
[----:B------:R-:W-:Y:S01]  /*e390*/  STG.E.U16 desc[UR18][R126.64], R63 ;  /* 0x0000003f7e007986 */ /* 0x000fe2000c101512 */
[----:B0-----:R-:W-:-:S03]  /*e3a0*/  IADD3 R2, P2, P3, R3, UR6, R4 ;  /* 0x0000000603027c10 */ /* 0x001fc6000fb5e004 */
[----:B------:R-:W-:Y:S01]  /*e3b0*/  STG.E.U16 desc[UR18][R124.64], R14 ;  /* 0x0000000e7c007986 */ /* 0x000fe2000c101512 */
[----:B------:R-:W-:-:S03]  /*e3c0*/  IADD3.X R3, PT, PT, R0, UR5, R5, P2, P3 ;  /* 0x0000000500037c10 */ /* 0x000fc600097e6405 */
[----:B------:R-:W-:Y:S04]  /*e3d0*/  STG.E.U16 desc[UR18][R128.64], R64 ;  /* 0x0000004080007986 */ /* 0x000fe8000c101512 */
        /* <DEDUP_REMOVED lines=17> */
[----:B------:R-:W-:Y:S01]  /*e4f0*/  STG.E.U16 desc[UR18][R164.64], R82 ;  /* 0x00000052a4007986 */ /* 0x000fe2000c101512 */
[----:B------:R-:W-:Y:S06]  /*e500*/  BAR.SYNC.DEFER_BLOCKING 0x0 ;  /* 0x0000000000007b1d */ /* 0x000fec0000010000 */
[----:B------:R-:W-:Y:S02]  /*e510*/  STSM.16.M88 [R252], R91 ;  /* 0x0000005bfc007844 */ /* 0x000fe40000000000 */
[----:B------:R-:W-:Y:S06]  /*e520*/  BAR.SYNC.DEFER_BLOCKING 0x0 ;  /* 0x0000000000007b1d */ /* 0x000fec0000010000 */
[----:B------:R-:W0:Y:S04]  /*e530*/  LDSM.16.M88 R249, [R249+UR7] ;  /* 0x00000007f9f9783b */ /* 0x000e280008000000 */
[----:B0-----:R0:W-:Y:S01]  /*e540*/  @!P1 STG.E desc[UR18][R2.64], R249 ;  /* 0x000000f902009986 */ /* 0x0011e2000c101912 */
[----:B------:R-:W-:Y:S06]  /*e550*/  BAR.SYNC.DEFER_BLOCKING 0x0 ;  /* 0x0000000000007b1d */ /* 0x000fec0000010000 */
[----:B------:R-:W-:Y:S05]  /*e560*/  @P0 BRA `(.L_x_20) ;  /* 0x0000000000a00947 */ /* 0x000fea0003800000 */
[----:B------:R-:W1:Y:S01]  /*e570*/  S2UR UR5, SR_CgaCtaId ;  /* 0x00000000000579c3 */ /* 0x000e620000008800 */
[----:B------:R-:W-:Y:S01]  /*e580*/  NOP ;  /* 0x0000000000007918 */ /* 0x000fe20000000000 */
[----:B------:R-:W-:Y:S01]  /*e590*/  UMOV UR4, 0x50 ;  /* 0x0000005000047882 */ /* 0x000fe20000000000 */
[----:B------:R-:W-:Y:S01]  /*e5a0*/  IMAD.U32 R0, RZ, RZ, UR8 ;  /* 0x00000008ff007e24 */ /* 0x000fe2000f8e00ff */
[----:B0-----:R-:W-:Y:S02]  /*e5b0*/  MOV R3, 0xffff ;  /* 0x0000ffff00037802 */ /* 0x001fe40000000f00 */
[----:B------:R-:W-:Y:S02]  /*e5c0*/  MOV R7, 0x1 ;  /* 0x0000000100077802 */ /* 0x000fe40000000f00 */
[----:B------:R-:W-:-:S04]  /*e5d0*/  LOP3.LUT R0, R0, 0xffff, RZ, 0xc0, !PT ;  /* 0x0000ffff00007812 */ /* 0x000fc800078ec0ff */
[----:B------:R-:W-:-:S05]  /*e5e0*/  SHF.R.U32.HI R0, RZ, 0x5, R0 ;  /* 0x00000005ff007819 */ /* 0x000fca0000011600 */
[----:B------:R-:W-:Y:S01]  /*e5f0*/  VIADD R2, R0, 0x10 ;  /* 0x0000001000027836 */ /* 0x000fe20000000000 */
[----:B------:R-:W-:Y:S01]  /*e600*/  SHF.L.U32 R0, R3, R0, RZ ;  /* 0x0000000003007219 */ /* 0x000fe200000006ff */
[----:B-1----:R-:W-:-:S03]  /*e610*/  ULEA UR6, UR5, UR4, 0x18 ;  /* 0x0000000405067291 */ /* 0x002fc6000f8ec0ff */
[----:B------:R-:W-:-:S04]  /*e620*/  SHF.L.U32 R3, R7, R2, RZ ;  /* 0x0000000207037219 */ /* 0x000fc800000006ff */
[----:B------:R-:W-:Y:S02]  /*e630*/  LOP3.LUT R0, R3, R0, RZ, 0xfc, !PT ;  /* 0x0000000003007212 */ /* 0x000fe400078efcff */
[----:B------:R-:W0:Y:S02]  /*e640*/  LDS R5, [UR6] ;  /* 0x00000006ff057984 */ /* 0x000e240008000800 */
[C---:B------:R-:W-:Y:S02]  /*e650*/  LOP3.LUT R2, R0.reuse, 0xffff, RZ, 0xc0, !PT ;  /* 0x0000ffff00027812 */ /* 0x040fe400078ec0ff */
[----:B0-----:R-:W-:-:S04]  /*e660*/  LOP3.LUT R3, R0, 0xffff, R5, 0x80, !PT ;  /* 0x0000ffff00037812 */ /* 0x001fc800078e8005 */
[----:B------:R-:W-:-:S13]  /*e670*/  ISETP.NE.AND P0, PT, R3, R2, PT ;  /* 0x000000020300720c */ /* 0x000fda0003f05270 */
[----:B------:R-:W-:Y:S05]  /*e680*/  @P0 BRA `(.L_x_21) ;  /* 0x0000000000500947 */ /* 0x000fea0003800000 */
[----:B------:R-:W-:Y:S02]  /*e690*/  SHF.R.U32.HI R5, RZ, 0x10, R5 ;  /* 0x00000010ff057819 */ /* 0x000fe40000011605 */
[----:B------:R-:W-:-:S04]  /*e6a0*/  SHF.R.U32.HI R2, RZ, 0x10, R0 ;  /* 0x00000010ff027819 */ /* 0x000fc80000011600 */
[----:B------:R-:W-:-:S04]  /*e6b0*/  LOP3.LUT R5, R5, R2, RZ, 0xc0, !PT ;  /* 0x0000000205057212 */ /* 0x000fc800078ec0ff */
[----:B------:R-:W-:-:S13]  /*e6c0*/  ISETP.NE.AND P0, PT, R5, R2, PT ;  /* 0x000000020500720c */ /* 0x000fda0003f05270 */
[----:B------:R-:W-:Y:S05]  /*e6d0*/  @P0 BRA `(.L_x_22) ;  /* 0x0000000000300947 */ /* 0x000fea0003800000 */
[----:B------:R-:W-:Y:S01]  /*e6e0*/  R2UR UR4, R0 ;  /* 0x00000000000472ca */ /* 0x000fe200000e0000 */
[----:B------:R-:W-:Y:S01]  /*e6f0*/  VOTEU.ANY UR5, UPT, PT ;  /* 0x0000000000057886 */ /* 0x000fe200038e0100 */
[----:B------:R-:W0:Y:S01]  /*e700*/  S2R R0, SR_LANEID ;  /* 0x0000000000007919 */ /* 0x000e220000000000 */
[----:B------:R-:W-:-:S10]  /*e710*/  UFLO.U32 UR5, UR5 ;  /* 0x00000005000572bd */ /* 0x000fd400080e0000 */
[----:B------:R-:W-:-:S06]  /*e720*/  ULOP3.LUT UR4, URZ, UR4, URZ, 0x33, !UPT ;  /* 0x00000004ff047292 */ /* 0x000fcc000f8e33ff */
[----:B------:R-:W-:-:S04]  /*e730*/  MOV R2, UR4 ;  /* 0x0000000400027c02 */ /* 0x000fc80008000f00 */
[----:B------:R-:W1:Y:S02]  /*e740*/  REDUX UR7, R2 ;  /* 0x00000000020773c4 */ /* 0x000e640000000000 */
[----:B------:R2:W-:Y:S01]  /*e750*/  UTCATOMSWS.AND URZ, UR4 ;  /* 0x0000000400ff79e3 */ /* 0x0005e20008000000 */
[----:B0-----:R-:W-:Y:S02]  /*e760*/  ISETP.EQ.U32.AND P0, PT, R0, UR5, PT ;  /* 0x0000000500007c0c */ /* 0x001fe4000bf02070 */
[----:B-1----:R-:W-:-:S11]  /*e770*/  MOV R0, UR7 ;  /* 0x0000000700007c02 */ /* 0x002fd60008000f00 */
[----:B------:R2:W-:Y:S01]  /*e780*/  @P0 ATOMS.AND RZ, [UR6], R0 ;  /* 0x00000000ffff098c */ /* 0x0005e2000a800006 */
[----:B------:R-:W-:Y:S05]  /*e790*/  BRA `(.L_x_20) ;  /* 0x0000000000147947 */ /* 0x000fea0003800000 */
.L_x_22:
[----:B------:R-:W-:-:S07]  /*e7a0*/  MOV R2, 0xe7c0 ;  /* 0x0000e7c000027802 */ /* 0x000fce0000000f00 */
[----:B------:R-:W-:Y:S05]  /*e7b0*/  CALL.REL.NOINC `($__internal_0_$__cuda_sm10x_tcgen05_guardrail_trap_col_being_dealloced_not_returned_by_alloc) ;  /* 0x0000000000447944 */ /* 0x000fea0003c00000 */
[----:B------:R-:W-:Y:S05]  /*e7c0*/  BRA `(.L_x_20) ;  /* 0x0000000000087947 */ /* 0x000fea0003800000 */
.L_x_21:
[----:B------:R-:W-:-:S07]  /*e7d0*/  MOV R2, 0xe7f0 ;  /* 0x0000e7f000027802 */ /* 0x000fce0000000f00 */
[----:B------:R-:W-:Y:S05]  /*e7e0*/  CALL.REL.NOINC `($__internal_2_$__cuda_sm10x_tcgen05_guardrail_trap_unallocated_columns_being_dealloced) ;  /* 0x0000000000507944 */ /* 0x000fea0003c00000 */
.L_x_20:
[----:B------:R-:W-:Y:S01]  /*e7f0*/  NOP ;  /* 0x0000000000007918 */ /* 0x000fe20000000000 */
[----:B--2---:R-:W-:Y:S05]  /*e800*/  EXIT ;  /* 0x000000000000794d */ /* 0x004fea0003800000 */
.L_x_8:
[----:B------:R-:W1:Y:S02]  /*e810*/  SYNCS.PHASECHK.TRANS64.TRYWAIT P4, [UR7+0x10000], RZ ;  /* 0x010000ffff0075a7 */ /* 0x000e640008081107 */
[----:B-1----:R-:W-:Y:S05]  /*e820*/  @!P4 BRA `(.L_x_8) ;  /* 0xfffffffc00f8c947 */ /* 0x002fea000383ffff */
[----:B------:R-:W-:Y:S05]  /*e830*/  BRA `(.L_x_7) ;  /* 0xffffff5000c87947 */ /* 0x000fea000383ffff */
.L_x_14:
[----:B------:R-:W0:Y:S02]  /*e840*/  SYNCS.PHASECHK.TRANS64.TRYWAIT P2, [UR7+0x20010], RZ ;  /* 0x020010ffff0075a7 */ /* 0x000e240008041107 */
[----:B0-----:R-:W-:Y:S05]  /*e850*/  @!P2 BRA `(.L_x_14) ;  /* 0xfffffffc00f8a947 */ /* 0x001fea000383ffff */
[----:B------:R-:W-:Y:S05]  /*e860*/  BRA `(.L_x_23) ;  /* 0xffffffa8000c7947 */ /* 0x000fea000383ffff */
.L_x_15:
[----:B------:R-:W1:Y:S02]  /*e870*/  SYNCS.PHASECHK.TRANS64.TRYWAIT P2, [UR10], R248 ;  /* 0x000000f8ff0075a7 */ /* 0x000e64000804110a */
[----:B-1----:R-:W-:Y:S05]  /*e880*/  @!P2 BRA `(.L_x_15) ;  /* 0xfffffffc00f8a947 */ /* 0x002fea000383ffff */
[----:B------:R-:W-:Y:S05]  /*e890*/  BRA `(.L_x_24) ;  /* 0xffffffbc00c87947 */ /* 0x000fea000383ffff */
.L_x_19:
[----:B------:R-:W0:Y:S02]  /*e8a0*/  SYNCS.PHASECHK.TRANS64.TRYWAIT P2, [UR10], R2 ;  /* 0x00000002ff0075a7 */ /* 0x000e24000804110a */
[----:B0-----:R-:W-:Y:S05]  /*e8b0*/  @!P2 BRA `(.L_x_19) ;  /* 0xfffffffc00f8a947 */ /* 0x001fea000383ffff */
[----:B------:R-:W-:Y:S05]  /*e8c0*/  BRA `(.L_x_18) ;  /* 0xffffffd400787947 */ /* 0x000fea000383ffff */
        .weak           $__internal_0_$__cuda_sm10x_tcgen05_guardrail_trap_col_being_dealloced_not_returned_by_alloc
        .type           $__internal_0_$__cuda_sm10x_tcgen05_guardrail_trap_col_being_dealloced_not_returned_by_alloc,@function
        .size           $__internal_0_$__cuda_sm10x_tcgen05_guardrail_trap_col_being_dealloced_not_returned_by_alloc,($__internal_1_$__cuda_sm10x_tcgen05_guardrail_trap_phase_invalid_during_alloc - $__internal_0_$__cuda_sm10x_tcgen05_guardrail_trap_col_being_dealloced_not_returned_by_alloc)
$__internal_0_$__cuda_sm10x_tcgen05_guardrail_trap_col_being_dealloced_not_returned_by_alloc:
[----:B------:R-:W-:Y:S05]  /*e8d0*/  BPT.TRAP 0x1 ;  /* 0x000000040000795c */ /* 0x000fea0000300000 */
[----:B------:R-:W-:-:S04]  /*e8e0*/  IMAD.MOV.U32 R3, RZ, RZ, 0x0 ;  /* 0x00000000ff037424 */ /* 0x000fc800078e00ff */
[----:B------:R-:W-:Y:S05]  /*e8f0*/  RET.REL.NODEC R2 `(attn_fwd) ;  /* 0xffffff1402c07950 */ /* 0x000fea0003c3ffff */
        .weak           $__internal_1_$__cuda_sm10x_tcgen05_guardrail_trap_phase_invalid_during_alloc
        .type           $__internal_1_$__cuda_sm10x_tcgen05_guardrail_trap_phase_invalid_during_alloc,@function
        .size           $__internal_1_$__cuda_sm10x_tcgen05_guardrail_trap_phase_invalid_during_alloc,($__internal_2_$__cuda_sm10x_tcgen05_guardrail_trap_unallocated_columns_being_dealloced - $__internal_1_$__cuda_sm10x_tcgen05_guardrail_trap_phase_invalid_during_alloc)
$__internal_1_$__cuda_sm10x_tcgen05_guardrail_trap_phase_invalid_during_alloc:
[----:B------:R-:W-:Y:S05]  /*e900*/  BPT.TRAP 0x1 ;  /* 0x000000040000795c */ /* 0x000fea0000300000 */
[----:B------:R-:W-:-:S04]  /*e910*/  HFMA2 R3, -RZ, RZ, 0, 0 ;  /* 0x00000000ff037431 */ /* 0x000fc800000001ff */
[----:B------:R-:W-:Y:S05]  /*e920*/  RET.REL.NODEC R2 `(attn_fwd) ;  /* 0xffffff1402b47950 */ /* 0x000fea0003c3ffff */
        .weak           $__internal_2_$__cuda_sm10x_tcgen05_guardrail_trap_unallocated_columns_being_dealloced
        .type           $__internal_2_$__cuda_sm10x_tcgen05_guardrail_trap_unallocated_columns_being_dealloced,@function
        .size           $__internal_2_$__cuda_sm10x_tcgen05_guardrail_trap_unallocated_columns_being_dealloced,(.L_x_28 - $__internal_2_$__cuda_sm10x_tcgen05_guardrail_trap_unallocated_columns_being_dealloced)
$__internal_2_$__cuda_sm10x_tcgen05_guardrail_trap_unallocated_columns_being_dealloced:
[----:B------:R-:W-:Y:S05]  /*e930*/  BPT.TRAP 0x1 ;  /* 0x000000040000795c */ /* 0x000fea0000300000 */
[----:B------:R-:W-:-:S04]  /*e940*/  MOV R3, 0x0 ;  /* 0x0000000000037802 */ /* 0x000fc80000000f00 */
[----:B------:R-:W-:Y:S05]  /*e950*/  RET.REL.NODEC R2 `(attn_fwd) ;  /* 0xffffff1402a87950 */ /* 0x000fea0003c3ffff */
.L_x_25:
[----:B------:R-:W-:-:S00]  /*e960*/  BRA `(.L_x_25) ;  /* 0xfffffffc00fc7947 */ /* 0x000fc0000383ffff */
[----:B------:R-:W-:-:S00]  /*e970*/  NOP ;  /* 0x0000000000007918 */ /* 0x000fc00000000000 */
        /* <DEDUP_REMOVED lines=8> */
.L_x_28:


//--------------------- .nv.global.init           --------------------------
	.section	.nv.global.init,"aw",@progbits
.nv.global.init:
	.type		_$_str,@object
	.size		_$_str,(.L_3 - _$_str)
_$_str:
        /*0000*/ 	.byte	0x5f, 0x5f, 0x43, 0x55, 0x44, 0x41, 0x5f, 0x46, 0x54, 0x5a, 0x00
.L_3:


//--------------------- .nv.shared.attn_fwd       --------------------------
	.section	.nv.shared.attn_fwd,"aw",@nobits
	.sectionflags	@""
	.align	16
	.zero		1024


//--------------------- .nv.shared.reserved.0     --------------------------
	.section	.nv.shared.reserved.0,"aw",@nobits
	.align	8
	.weak		__nv_reservedSMEM_offset_0_alias
	.size		__nv_reservedSMEM_offset_0_alias, 0, 64
	.other		__nv_reservedSMEM_offset_0_alias,@"STO_CUDA_RESERVED_SHARED STV_DEFAULT"
__nv_reservedSMEM_offset_0_alias:
	.zero		0
.nv.shared.reserved.0:
	.zero		64
	.weak		__nv_reservedSMEM_allocation_phase
	.type		__nv_reservedSMEM_allocation_phase,@object
	.size		__nv_reservedSMEM_allocation_phase,(.L_0 - __nv_reservedSMEM_allocation_phase)
__nv_reservedSMEM_allocation_phase:
	.zero		1
.L_0:
	.zero		7
	.weak		__nv_reservedSMEM_devtool_atexit_pc
	.type		__nv_reservedSMEM_devtool_atexit_pc,@object
	.size		__nv_reservedSMEM_devtool_atexit_pc,(__nv_reservedSMEM_allocation_mask - __nv_reservedSMEM_devtool_atexit_pc)
__nv_reservedSMEM_devtool_atexit_pc:
	.zero		8
	.weak		__nv_reservedSMEM_allocation_mask
	.type		__nv_reservedSMEM_allocation_mask,@object
	.size		__nv_reservedSMEM_allocation_mask,(.L_2 - __nv_reservedSMEM_allocation_mask)
__nv_reservedSMEM_allocation_mask:
	.zero		4
.L_2:


//--------------------- .nv.constant0.attn_fwd    --------------------------
	.section	.nv.constant0.attn_fwd,"a",@progbits
	.sectionflags	@""
	.align	4
.nv.constant0.attn_fwd:
	.zero		1032


//--------------------- SYMBOLS --------------------------

	.type		.nv.reservedSmem.offset0,@object
	.size		.nv.reservedSmem.offset0,0x4
	.type		.nv.reservedSmem.cap,@object
	.size		.nv.reservedSmem.cap,0x4
